//
// Generated by NVIDIA NVVM Compiler
//
// Compiler Build ID: CL-36424714
// Cuda compilation tools, release 13.0, V13.0.88
// Based on NVVM 20.0.0
//

.version 9.0
.target sm_100
.address_size 64

	// .globl	_Z31cudaConvolution2DWithActivationPfS_S_iiii

.visible .entry _Z31cudaConvolution2DWithActivationPfS_S_iiii(
	.param .u64 .ptr .align 1 _Z31cudaConvolution2DWithActivationPfS_S_iiii_param_0,
	.param .u64 .ptr .align 1 _Z31cudaConvolution2DWithActivationPfS_S_iiii_param_1,
	.param .u64 .ptr .align 1 _Z31cudaConvolution2DWithActivationPfS_S_iiii_param_2,
	.param .u32 _Z31cudaConvolution2DWithActivationPfS_S_iiii_param_3,
	.param .u32 _Z31cudaConvolution2DWithActivationPfS_S_iiii_param_4,
	.param .u32 _Z31cudaConvolution2DWithActivationPfS_S_iiii_param_5,
	.param .u32 _Z31cudaConvolution2DWithActivationPfS_S_iiii_param_6
)
{
	.reg .pred 	%p<28>;
	.reg .b32 	%r<82>;
	.reg .b32 	%f<114>;
	.reg .b64 	%rd<47>;

	ld.param.u64 	%rd9, [_Z31cudaConvolution2DWithActivationPfS_S_iiii_param_0];
	ld.param.u64 	%rd10, [_Z31cudaConvolution2DWithActivationPfS_S_iiii_param_2];
	ld.param.u32 	%r25, [_Z31cudaConvolution2DWithActivationPfS_S_iiii_param_3];
	ld.param.u32 	%r26, [_Z31cudaConvolution2DWithActivationPfS_S_iiii_param_4];
	ld.param.u32 	%r27, [_Z31cudaConvolution2DWithActivationPfS_S_iiii_param_5];
	cvta.to.global.u64 	%rd1, %rd10;
	cvta.to.global.u64 	%rd2, %rd9;
	mov.u32 	%r1, %ctaid.z;
	mov.u32 	%r28, %ctaid.y;
	mov.u32 	%r29, %ntid.y;
	mov.u32 	%r30, %tid.y;
	mad.lo.s32 	%r2, %r28, %r29, %r30;
	mov.u32 	%r31, %ctaid.x;
	mov.u32 	%r32, %ntid.x;
	mov.u32 	%r33, %tid.x;
	mad.lo.s32 	%r3, %r31, %r32, %r33;
	max.s32 	%r34, %r2, %r3;
	setp.ge.s32 	%p1, %r34, %r27;
	@%p1 bra 	$L__BB0_45;
	setp.lt.s32 	%p2, %r26, 1;
	mov.f32 	%f92, 0f00000000;
	@%p2 bra 	$L__BB0_44;
	mul.lo.s32 	%r4, %r26, %r1;
	and.b32  	%r5, %r26, 7;
	and.b32  	%r6, %r26, 3;
	and.b32  	%r7, %r26, 2147483640;
	and.b32  	%r8, %r26, 1;
	mov.f32 	%f92, 0f00000000;
	mov.b32 	%r77, 0;
	cvt.s64.s32 	%rd33, %r3;
$L__BB0_3:
	setp.lt.u32 	%p3, %r26, 8;
	add.s32 	%r10, %r77, %r2;
	mul.lo.s32 	%r11, %r10, %r25;
	add.s32 	%r37, %r77, %r4;
	mul.lo.s32 	%r12, %r37, %r26;
	mov.b32 	%r80, 0;
	@%p3 bra 	$L__BB0_22;
	mov.b32 	%r78, 0;
	cvt.s64.s32 	%rd16, %r11;
$L__BB0_5:
	.pragma "nounroll";
	add.s32 	%r14, %r78, %r3;
	max.s32 	%r39, %r10, %r14;
	setp.ge.s32 	%p4, %r39, %r25;
	add.s32 	%r40, %r78, %r12;
	mul.wide.s32 	%rd11, %r40, 4;
	add.s64 	%rd3, %rd1, %rd11;
	@%p4 bra 	$L__BB0_7;
	add.s32 	%r41, %r14, %r11;
	mul.wide.s32 	%rd12, %r41, 4;
	add.s64 	%rd13, %rd2, %rd12;
	ld.global.f32 	%f43, [%rd13];
	ld.global.f32 	%f44, [%rd3];
	fma.rn.f32 	%f92, %f43, %f44, %f92;
$L__BB0_7:
	add.s32 	%r42, %r14, 1;
	max.s32 	%r43, %r10, %r42;
	setp.ge.s32 	%p5, %r43, %r25;
	cvt.s64.s32 	%rd15, %r78;
	add.s64 	%rd17, %rd15, %rd33;
	add.s64 	%rd18, %rd17, %rd16;
	shl.b64 	%rd19, %rd18, 2;
	add.s64 	%rd4, %rd2, %rd19;
	@%p5 bra 	$L__BB0_9;
	ld.global.f32 	%f45, [%rd4+4];
	ld.global.f32 	%f46, [%rd3+4];
	fma.rn.f32 	%f92, %f45, %f46, %f92;
$L__BB0_9:
	add.s32 	%r44, %r14, 2;
	max.s32 	%r45, %r10, %r44;
	setp.ge.s32 	%p6, %r45, %r25;
	@%p6 bra 	$L__BB0_11;
	ld.global.f32 	%f47, [%rd4+8];
	ld.global.f32 	%f48, [%rd3+8];
	fma.rn.f32 	%f92, %f47, %f48, %f92;
$L__BB0_11:
	add.s32 	%r46, %r14, 3;
	max.s32 	%r47, %r10, %r46;
	setp.ge.s32 	%p7, %r47, %r25;
	@%p7 bra 	$L__BB0_13;
	ld.global.f32 	%f49, [%rd4+12];
	ld.global.f32 	%f50, [%rd3+12];
	fma.rn.f32 	%f92, %f49, %f50, %f92;
$L__BB0_13:
	add.s32 	%r48, %r14, 4;
	max.s32 	%r49, %r10, %r48;
	setp.ge.s32 	%p8, %r49, %r25;
	@%p8 bra 	$L__BB0_15;
	ld.global.f32 	%f51, [%rd4+16];
	ld.global.f32 	%f52, [%rd3+16];
	fma.rn.f32 	%f92, %f51, %f52, %f92;
$L__BB0_15:
	add.s32 	%r50, %r14, 5;
	max.s32 	%r51, %r10, %r50;
	setp.ge.s32 	%p9, %r51, %r25;
	@%p9 bra 	$L__BB0_17;
	ld.global.f32 	%f53, [%rd4+20];
	ld.global.f32 	%f54, [%rd3+20];
	fma.rn.f32 	%f92, %f53, %f54, %f92;
$L__BB0_17:
	add.s32 	%r52, %r14, 6;
	max.s32 	%r53, %r10, %r52;
	setp.ge.s32 	%p10, %r53, %r25;
	@%p10 bra 	$L__BB0_19;
	ld.global.f32 	%f55, [%rd4+24];
	ld.global.f32 	%f56, [%rd3+24];
	fma.rn.f32 	%f92, %f55, %f56, %f92;
$L__BB0_19:
	add.s32 	%r54, %r14, 7;
	max.s32 	%r55, %r10, %r54;
	setp.ge.s32 	%p11, %r55, %r25;
	@%p11 bra 	$L__BB0_21;
	ld.global.f32 	%f57, [%rd4+28];
	ld.global.f32 	%f58, [%rd3+28];
	fma.rn.f32 	%f92, %f57, %f58, %f92;
$L__BB0_21:
	add.s32 	%r78, %r78, 8;
	setp.ne.s32 	%p12, %r78, %r7;
	mov.u32 	%r80, %r7;
	@%p12 bra 	$L__BB0_5;
$L__BB0_22:
	setp.eq.s32 	%p13, %r5, 0;
	@%p13 bra 	$L__BB0_43;
	add.s32 	%r56, %r5, -1;
	setp.lt.u32 	%p14, %r56, 3;
	@%p14 bra 	$L__BB0_33;
	add.s32 	%r17, %r80, %r3;
	max.s32 	%r58, %r10, %r17;
	setp.ge.s32 	%p15, %r58, %r25;
	add.s32 	%r59, %r80, %r12;
	mul.wide.s32 	%rd20, %r59, 4;
	add.s64 	%rd5, %rd1, %rd20;
	@%p15 bra 	$L__BB0_26;
	add.s32 	%r60, %r17, %r11;
	mul.wide.s32 	%rd21, %r60, 4;
	add.s64 	%rd22, %rd2, %rd21;
	ld.global.f32 	%f60, [%rd22];
	ld.global.f32 	%f61, [%rd5];
	fma.rn.f32 	%f92, %f60, %f61, %f92;
$L__BB0_26:
	add.s32 	%r61, %r17, 1;
	max.s32 	%r62, %r10, %r61;
	setp.ge.s32 	%p16, %r62, %r25;
	cvt.u64.u32 	%rd24, %r80;
	cvt.s64.s32 	%rd25, %r11;
	add.s64 	%rd26, %rd24, %rd33;
	add.s64 	%rd27, %rd26, %rd25;
	shl.b64 	%rd28, %rd27, 2;
	add.s64 	%rd6, %rd2, %rd28;
	@%p16 bra 	$L__BB0_28;
	ld.global.f32 	%f62, [%rd6+4];
	ld.global.f32 	%f63, [%rd5+4];
	fma.rn.f32 	%f92, %f62, %f63, %f92;
$L__BB0_28:
	add.s32 	%r63, %r17, 2;
	max.s32 	%r64, %r10, %r63;
	setp.ge.s32 	%p17, %r64, %r25;
	@%p17 bra 	$L__BB0_30;
	ld.global.f32 	%f64, [%rd6+8];
	ld.global.f32 	%f65, [%rd5+8];
	fma.rn.f32 	%f92, %f64, %f65, %f92;
$L__BB0_30:
	add.s32 	%r65, %r17, 3;
	max.s32 	%r66, %r10, %r65;
	setp.ge.s32 	%p18, %r66, %r25;
	@%p18 bra 	$L__BB0_32;
	ld.global.f32 	%f66, [%rd6+12];
	ld.global.f32 	%f67, [%rd5+12];
	fma.rn.f32 	%f92, %f66, %f67, %f92;
$L__BB0_32:
	add.s32 	%r80, %r80, 4;
$L__BB0_33:
	setp.eq.s32 	%p19, %r6, 0;
	@%p19 bra 	$L__BB0_43;
	setp.eq.s32 	%p20, %r6, 1;
	@%p20 bra 	$L__BB0_40;
	add.s32 	%r20, %r80, %r3;
	max.s32 	%r67, %r10, %r20;
	setp.ge.s32 	%p21, %r67, %r25;
	add.s32 	%r68, %r80, %r12;
	mul.wide.s32 	%rd29, %r68, 4;
	add.s64 	%rd7, %rd1, %rd29;
	@%p21 bra 	$L__BB0_37;
	add.s32 	%r69, %r20, %r11;
	mul.wide.s32 	%rd30, %r69, 4;
	add.s64 	%rd31, %rd2, %rd30;
	ld.global.f32 	%f69, [%rd31];
	ld.global.f32 	%f70, [%rd7];
	fma.rn.f32 	%f92, %f69, %f70, %f92;
$L__BB0_37:
	add.s32 	%r70, %r20, 1;
	max.s32 	%r71, %r10, %r70;
	setp.ge.s32 	%p22, %r71, %r25;
	@%p22 bra 	$L__BB0_39;
	cvt.s64.s32 	%rd32, %r11;
	cvt.s64.s32 	%rd34, %r80;
	add.s64 	%rd35, %rd34, %rd33;
	add.s64 	%rd36, %rd35, %rd32;
	shl.b64 	%rd37, %rd36, 2;
	add.s64 	%rd38, %rd2, %rd37;
	ld.global.f32 	%f71, [%rd38+4];
	ld.global.f32 	%f72, [%rd7+4];
	fma.rn.f32 	%f92, %f71, %f72, %f92;
$L__BB0_39:
	add.s32 	%r80, %r80, 2;
$L__BB0_40:
	setp.eq.s32 	%p23, %r8, 0;
	@%p23 bra 	$L__BB0_43;
	add.s32 	%r23, %r80, %r3;
	max.s32 	%r72, %r10, %r23;
	setp.ge.s32 	%p24, %r72, %r25;
	@%p24 bra 	$L__BB0_43;
	add.s32 	%r73, %r23, %r11;
	mul.wide.s32 	%rd39, %r73, 4;
	add.s64 	%rd40, %rd2, %rd39;
	ld.global.f32 	%f73, [%rd40];
	add.s32 	%r74, %r80, %r12;
	mul.wide.s32 	%rd41, %r74, 4;
	add.s64 	%rd42, %rd1, %rd41;
	ld.global.f32 	%f74, [%rd42];
	fma.rn.f32 	%f92, %f73, %f74, %f92;
$L__BB0_43:
	add.s32 	%r77, %r77, 1;
	setp.ne.s32 	%p25, %r77, %r26;
	@%p25 bra 	$L__BB0_3;
$L__BB0_44:
	ld.param.u64 	%rd46, [_Z31cudaConvolution2DWithActivationPfS_S_iiii_param_1];
	abs.f32 	%f75, %f92;
	mul.f32 	%f76, %f75, 0f4038AA3B;
	ex2.approx.ftz.f32 	%f77, %f76;
	add.f32 	%f78, %f77, 0f3F800000;
	rcp.approx.ftz.f32 	%f79, %f78;
	fma.rn.f32 	%f80, %f79, 0fC0000000, 0f3F800000;
	setp.ge.f32 	%p26, %f75, 0f41102CB4;
	selp.f32 	%f81, 0f3F800000, %f80, %p26;
	copysign.f32 	%f82, %f92, %f81;
	mul.f32 	%f83, %f92, %f92;
	fma.rn.f32 	%f84, %f83, 0f3C80F082, 0fBD563CAE;
	fma.rn.f32 	%f85, %f84, %f83, 0f3E085941;
	fma.rn.f32 	%f86, %f85, %f83, 0fBEAAA9ED;
	fma.rn.f32 	%f87, %f86, %f83, 0f00000000;
	fma.rn.f32 	%f88, %f87, %f92, %f92;
	setp.ge.f32 	%p27, %f75, 0f3F19999A;
	selp.f32 	%f89, %f82, %f88, %p27;
	mad.lo.s32 	%r75, %r27, %r1, %r2;
	mad.lo.s32 	%r76, %r75, %r27, %r3;
	cvta.to.global.u64 	%rd43, %rd46;
	mul.wide.s32 	%rd44, %r76, 4;
	add.s64 	%rd45, %rd43, %rd44;
	st.global.f32 	[%rd45], %f89;
$L__BB0_45:
	ret;

}
	// .globl	_Z18cudaAveragePoolingPfS_iiiii
.visible .entry _Z18cudaAveragePoolingPfS_iiiii(
	.param .u64 .ptr .align 1 _Z18cudaAveragePoolingPfS_iiiii_param_0,
	.param .u64 .ptr .align 1 _Z18cudaAveragePoolingPfS_iiiii_param_1,
	.param .u32 _Z18cudaAveragePoolingPfS_iiiii_param_2,
	.param .u32 _Z18cudaAveragePoolingPfS_iiiii_param_3,
	.param .u32 _Z18cudaAveragePoolingPfS_iiiii_param_4,
	.param .u32 _Z18cudaAveragePoolingPfS_iiiii_param_5,
	.param .u32 _Z18cudaAveragePoolingPfS_iiiii_param_6
)
{
	.reg .pred 	%p<44>;
	.reg .b32 	%r<116>;
	.reg .b32 	%f<150>;
	.reg .b64 	%rd<15>;

	ld.param.u64 	%rd7, [_Z18cudaAveragePoolingPfS_iiiii_param_0];
	ld.param.u64 	%rd6, [_Z18cudaAveragePoolingPfS_iiiii_param_1];
	ld.param.u32 	%r28, [_Z18cudaAveragePoolingPfS_iiiii_param_2];
	ld.param.u32 	%r29, [_Z18cudaAveragePoolingPfS_iiiii_param_3];
	ld.param.u32 	%r30, [_Z18cudaAveragePoolingPfS_iiiii_param_5];
	ld.param.u32 	%r31, [_Z18cudaAveragePoolingPfS_iiiii_param_6];
	cvta.to.global.u64 	%rd1, %rd7;
	mov.u32 	%r1, %ctaid.z;
	mov.u32 	%r32, %ctaid.y;
	mov.u32 	%r33, %ntid.y;
	mov.u32 	%r34, %tid.y;
	mad.lo.s32 	%r2, %r32, %r33, %r34;
	mov.u32 	%r35, %ctaid.x;
	mov.u32 	%r36, %ntid.x;
	mov.u32 	%r37, %tid.x;
	mad.lo.s32 	%r3, %r35, %r36, %r37;
	max.s32 	%r38, %r2, %r3;
	setp.ge.s32 	%p1, %r38, %r29;
	@%p1 bra 	$L__BB1_79;
	setp.lt.s32 	%p2, %r30, 1;
	mov.f32 	%f112, 0f00000000;
	@%p2 bra 	$L__BB1_78;
	mul.lo.s32 	%r4, %r31, %r2;
	mul.lo.s32 	%r5, %r31, %r3;
	mul.lo.s32 	%r6, %r28, %r1;
	and.b32  	%r7, %r30, 15;
	add.s32 	%r8, %r7, -1;
	and.b32  	%r9, %r30, 7;
	add.s32 	%r10, %r9, -1;
	and.b32  	%r11, %r30, 2147483632;
	and.b32  	%r12, %r30, 3;
	mov.f32 	%f112, 0f00000000;
	mov.b32 	%r111, 0;
$L__BB1_3:
	setp.lt.u32 	%p3, %r30, 16;
	add.s32 	%r14, %r111, %r4;
	add.s32 	%r41, %r14, %r6;
	mul.lo.s32 	%r15, %r41, %r28;
	mov.b32 	%r114, 0;
	@%p3 bra 	$L__BB1_38;
	mov.b32 	%r112, 0;
$L__BB1_5:
	.pragma "nounroll";
	add.s32 	%r17, %r112, %r5;
	max.s32 	%r43, %r14, %r17;
	setp.ge.s32 	%p4, %r43, %r28;
	add.s32 	%r44, %r17, %r15;
	mul.wide.s32 	%rd8, %r44, 4;
	add.s64 	%rd2, %rd1, %rd8;
	@%p4 bra 	$L__BB1_7;
	ld.global.f32 	%f75, [%rd2];
	add.f32 	%f112, %f112, %f75;
$L__BB1_7:
	add.s32 	%r45, %r17, 1;
	max.s32 	%r46, %r14, %r45;
	setp.ge.s32 	%p5, %r46, %r28;
	@%p5 bra 	$L__BB1_9;
	ld.global.f32 	%f76, [%rd2+4];
	add.f32 	%f112, %f112, %f76;
$L__BB1_9:
	add.s32 	%r47, %r17, 2;
	max.s32 	%r48, %r14, %r47;
	setp.ge.s32 	%p6, %r48, %r28;
	@%p6 bra 	$L__BB1_11;
	ld.global.f32 	%f77, [%rd2+8];
	add.f32 	%f112, %f112, %f77;
$L__BB1_11:
	add.s32 	%r49, %r17, 3;
	max.s32 	%r50, %r14, %r49;
	setp.ge.s32 	%p7, %r50, %r28;
	@%p7 bra 	$L__BB1_13;
	ld.global.f32 	%f78, [%rd2+12];
	add.f32 	%f112, %f112, %f78;
$L__BB1_13:
	add.s32 	%r51, %r17, 4;
	max.s32 	%r52, %r14, %r51;
	setp.ge.s32 	%p8, %r52, %r28;
	@%p8 bra 	$L__BB1_15;
	ld.global.f32 	%f79, [%rd2+16];
	add.f32 	%f112, %f112, %f79;
$L__BB1_15:
	add.s32 	%r53, %r17, 5;
	max.s32 	%r54, %r14, %r53;
	setp.ge.s32 	%p9, %r54, %r28;
	@%p9 bra 	$L__BB1_17;
	ld.global.f32 	%f80, [%rd2+20];
	add.f32 	%f112, %f112, %f80;
$L__BB1_17:
	add.s32 	%r55, %r17, 6;
	max.s32 	%r56, %r14, %r55;
	setp.ge.s32 	%p10, %r56, %r28;
	@%p10 bra 	$L__BB1_19;
	ld.global.f32 	%f81, [%rd2+24];
	add.f32 	%f112, %f112, %f81;
$L__BB1_19:
	add.s32 	%r57, %r17, 7;
	max.s32 	%r58, %r14, %r57;
	setp.ge.s32 	%p11, %r58, %r28;
	@%p11 bra 	$L__BB1_21;
	ld.global.f32 	%f82, [%rd2+28];
	add.f32 	%f112, %f112, %f82;
$L__BB1_21:
	add.s32 	%r59, %r17, 8;
	max.s32 	%r60, %r14, %r59;
	setp.ge.s32 	%p12, %r60, %r28;
	@%p12 bra 	$L__BB1_23;
	ld.global.f32 	%f83, [%rd2+32];
	add.f32 	%f112, %f112, %f83;
$L__BB1_23:
	add.s32 	%r61, %r17, 9;
	max.s32 	%r62, %r14, %r61;
	setp.ge.s32 	%p13, %r62, %r28;
	@%p13 bra 	$L__BB1_25;
	ld.global.f32 	%f84, [%rd2+36];
	add.f32 	%f112, %f112, %f84;
$L__BB1_25:
	add.s32 	%r63, %r17, 10;
	max.s32 	%r64, %r14, %r63;
	setp.ge.s32 	%p14, %r64, %r28;
	@%p14 bra 	$L__BB1_27;
	ld.global.f32 	%f85, [%rd2+40];
	add.f32 	%f112, %f112, %f85;
$L__BB1_27:
	add.s32 	%r65, %r17, 11;
	max.s32 	%r66, %r14, %r65;
	setp.ge.s32 	%p15, %r66, %r28;
	@%p15 bra 	$L__BB1_29;
	ld.global.f32 	%f86, [%rd2+44];
	add.f32 	%f112, %f112, %f86;
$L__BB1_29:
	add.s32 	%r67, %r17, 12;
	max.s32 	%r68, %r14, %r67;
	setp.ge.s32 	%p16, %r68, %r28;
	@%p16 bra 	$L__BB1_31;
	ld.global.f32 	%f87, [%rd2+48];
	add.f32 	%f112, %f112, %f87;
$L__BB1_31:
	add.s32 	%r69, %r17, 13;
	max.s32 	%r70, %r14, %r69;
	setp.ge.s32 	%p17, %r70, %r28;
	@%p17 bra 	$L__BB1_33;
	ld.global.f32 	%f88, [%rd2+52];
	add.f32 	%f112, %f112, %f88;
$L__BB1_33:
	add.s32 	%r71, %r17, 14;
	max.s32 	%r72, %r14, %r71;
	setp.ge.s32 	%p18, %r72, %r28;
	@%p18 bra 	$L__BB1_35;
	ld.global.f32 	%f89, [%rd2+56];
	add.f32 	%f112, %f112, %f89;
$L__BB1_35:
	add.s32 	%r73, %r17, 15;
	max.s32 	%r74, %r14, %r73;
	setp.ge.s32 	%p19, %r74, %r28;
	@%p19 bra 	$L__BB1_37;
	ld.global.f32 	%f90, [%rd2+60];
	add.f32 	%f112, %f112, %f90;
$L__BB1_37:
	add.s32 	%r112, %r112, 16;
	setp.ne.s32 	%p20, %r112, %r11;
	mov.u32 	%r114, %r11;
	@%p20 bra 	$L__BB1_5;
$L__BB1_38:
	setp.eq.s32 	%p21, %r7, 0;
	@%p21 bra 	$L__BB1_77;
	setp.lt.u32 	%p22, %r8, 7;
	@%p22 bra 	$L__BB1_57;
	add.s32 	%r20, %r114, %r5;
	max.s32 	%r76, %r14, %r20;
	setp.ge.s32 	%p23, %r76, %r28;
	add.s32 	%r77, %r20, %r15;
	mul.wide.s32 	%rd9, %r77, 4;
	add.s64 	%rd3, %rd1, %rd9;
	@%p23 bra 	$L__BB1_42;
	ld.global.f32 	%f92, [%rd3];
	add.f32 	%f112, %f112, %f92;
$L__BB1_42:
	add.s32 	%r78, %r20, 1;
	max.s32 	%r79, %r14, %r78;
	setp.ge.s32 	%p24, %r79, %r28;
	@%p24 bra 	$L__BB1_44;
	ld.global.f32 	%f93, [%rd3+4];
	add.f32 	%f112, %f112, %f93;
$L__BB1_44:
	add.s32 	%r80, %r20, 2;
	max.s32 	%r81, %r14, %r80;
	setp.ge.s32 	%p25, %r81, %r28;
	@%p25 bra 	$L__BB1_46;
	ld.global.f32 	%f94, [%rd3+8];
	add.f32 	%f112, %f112, %f94;
$L__BB1_46:
	add.s32 	%r82, %r20, 3;
	max.s32 	%r83, %r14, %r82;
	setp.ge.s32 	%p26, %r83, %r28;
	@%p26 bra 	$L__BB1_48;
	ld.global.f32 	%f95, [%rd3+12];
	add.f32 	%f112, %f112, %f95;
$L__BB1_48:
	add.s32 	%r84, %r20, 4;
	max.s32 	%r85, %r14, %r84;
	setp.ge.s32 	%p27, %r85, %r28;
	@%p27 bra 	$L__BB1_50;
	ld.global.f32 	%f96, [%rd3+16];
	add.f32 	%f112, %f112, %f96;
$L__BB1_50:
	add.s32 	%r86, %r20, 5;
	max.s32 	%r87, %r14, %r86;
	setp.ge.s32 	%p28, %r87, %r28;
	@%p28 bra 	$L__BB1_52;
	ld.global.f32 	%f97, [%rd3+20];
	add.f32 	%f112, %f112, %f97;
$L__BB1_52:
	add.s32 	%r88, %r20, 6;
	max.s32 	%r89, %r14, %r88;
	setp.ge.s32 	%p29, %r89, %r28;
	@%p29 bra 	$L__BB1_54;
	ld.global.f32 	%f98, [%rd3+24];
	add.f32 	%f112, %f112, %f98;
$L__BB1_54:
	add.s32 	%r90, %r20, 7;
	max.s32 	%r91, %r14, %r90;
	setp.ge.s32 	%p30, %r91, %r28;
	@%p30 bra 	$L__BB1_56;
	ld.global.f32 	%f99, [%rd3+28];
	add.f32 	%f112, %f112, %f99;
$L__BB1_56:
	add.s32 	%r114, %r114, 8;
$L__BB1_57:
	setp.eq.s32 	%p31, %r9, 0;
	@%p31 bra 	$L__BB1_77;
	setp.lt.u32 	%p32, %r10, 3;
	@%p32 bra 	$L__BB1_68;
	add.s32 	%r23, %r114, %r5;
	max.s32 	%r93, %r14, %r23;
	setp.ge.s32 	%p33, %r93, %r28;
	add.s32 	%r94, %r23, %r15;
	mul.wide.s32 	%rd10, %r94, 4;
	add.s64 	%rd4, %rd1, %rd10;
	@%p33 bra 	$L__BB1_61;
	ld.global.f32 	%f101, [%rd4];
	add.f32 	%f112, %f112, %f101;
$L__BB1_61:
	add.s32 	%r95, %r23, 1;
	max.s32 	%r96, %r14, %r95;
	setp.ge.s32 	%p34, %r96, %r28;
	@%p34 bra 	$L__BB1_63;
	ld.global.f32 	%f102, [%rd4+4];
	add.f32 	%f112, %f112, %f102;
$L__BB1_63:
	add.s32 	%r97, %r23, 2;
	max.s32 	%r98, %r14, %r97;
	setp.ge.s32 	%p35, %r98, %r28;
	@%p35 bra 	$L__BB1_65;
	ld.global.f32 	%f103, [%rd4+8];
	add.f32 	%f112, %f112, %f103;
$L__BB1_65:
	add.s32 	%r99, %r23, 3;
	max.s32 	%r100, %r14, %r99;
	setp.ge.s32 	%p36, %r100, %r28;
	@%p36 bra 	$L__BB1_67;
	ld.global.f32 	%f104, [%rd4+12];
	add.f32 	%f112, %f112, %f104;
$L__BB1_67:
	add.s32 	%r114, %r114, 4;
$L__BB1_68:
	setp.eq.s32 	%p37, %r12, 0;
	@%p37 bra 	$L__BB1_77;
	add.s32 	%r26, %r114, %r5;
	max.s32 	%r102, %r14, %r26;
	setp.ge.s32 	%p38, %r102, %r28;
	add.s32 	%r103, %r26, %r15;
	mul.wide.s32 	%rd11, %r103, 4;
	add.s64 	%rd5, %rd1, %rd11;
	@%p38 bra 	$L__BB1_71;
	ld.global.f32 	%f105, [%rd5];
	add.f32 	%f112, %f112, %f105;
$L__BB1_71:
	setp.eq.s32 	%p39, %r12, 1;
	@%p39 bra 	$L__BB1_77;
	add.s32 	%r104, %r26, 1;
	max.s32 	%r105, %r14, %r104;
	setp.ge.s32 	%p40, %r105, %r28;
	@%p40 bra 	$L__BB1_74;
	ld.global.f32 	%f106, [%rd5+4];
	add.f32 	%f112, %f112, %f106;
$L__BB1_74:
	setp.eq.s32 	%p41, %r12, 2;
	@%p41 bra 	$L__BB1_77;
	add.s32 	%r106, %r26, 2;
	max.s32 	%r107, %r14, %r106;
	setp.ge.s32 	%p42, %r107, %r28;
	@%p42 bra 	$L__BB1_77;
	ld.global.f32 	%f107, [%rd5+8];
	add.f32 	%f112, %f112, %f107;
$L__BB1_77:
	add.s32 	%r111, %r111, 1;
	setp.ne.s32 	%p43, %r111, %r30;
	@%p43 bra 	$L__BB1_3;
$L__BB1_78:
	mul.lo.s32 	%r108, %r30, %r30;
	cvt.rn.f32.u32 	%f108, %r108;
	div.rn.f32 	%f109, %f112, %f108;
	mad.lo.s32 	%r109, %r29, %r1, %r2;
	mad.lo.s32 	%r110, %r109, %r29, %r3;
	cvta.to.global.u64 	%rd12, %rd6;
	mul.wide.s32 	%rd13, %r110, 4;
	add.s64 	%rd14, %rd12, %rd13;
	st.global.f32 	[%rd14], %f109;
$L__BB1_79:
	ret;

}
	// .globl	_Z7flattenPfS_ii
.visible .entry _Z7flattenPfS_ii(
	.param .u64 .ptr .align 1 _Z7flattenPfS_ii_param_0,
	.param .u64 .ptr .align 1 _Z7flattenPfS_ii_param_1,
	.param .u32 _Z7flattenPfS_ii_param_2,
	.param .u32 _Z7flattenPfS_ii_param_3
)
{
	.reg .pred 	%p<2>;
	.reg .b32 	%r<9>;
	.reg .b32 	%f<2>;
	.reg .b64 	%rd<8>;

	ld.param.u64 	%rd1, [_Z7flattenPfS_ii_param_0];
	ld.param.u64 	%rd2, [_Z7flattenPfS_ii_param_1];
	ld.param.u32 	%r2, [_Z7flattenPfS_ii_param_2];
	ld.param.u32 	%r3, [_Z7flattenPfS_ii_param_3];
	mov.u32 	%r4, %ctaid.x;
	mov.u32 	%r5, %ntid.x;
	mov.u32 	%r6, %tid.x;
	mad.lo.s32 	%r1, %r4, %r5, %r6;
	mul.lo.s32 	%r7, %r2, %r2;
	mul.lo.s32 	%r8, %r7, %r3;
	setp.ge.s32 	%p1, %r1, %r8;
	@%p1 bra 	$L__BB2_2;
	cvta.to.global.u64 	%rd3, %rd1;
	cvta.to.global.u64 	%rd4, %rd2;
	mul.wide.s32 	%rd5, %r1, 4;
	add.s64 	%rd6, %rd3, %rd5;
	ld.global.f32 	%f1, [%rd6];
	add.s64 	%rd7, %rd4, %rd5;
	st.global.f32 	[%rd7], %f1;
$L__BB2_2:
	ret;

}
	// .globl	_Z10denseLayerPfS_S_S_ii
.visible .entry _Z10denseLayerPfS_S_S_ii(
	.param .u64 .ptr .align 1 _Z10denseLayerPfS_S_S_ii_param_0,
	.param .u64 .ptr .align 1 _Z10denseLayerPfS_S_S_ii_param_1,
	.param .u64 .ptr .align 1 _Z10denseLayerPfS_S_S_ii_param_2,
	.param .u64 .ptr .align 1 _Z10denseLayerPfS_S_S_ii_param_3,
	.param .u32 _Z10denseLayerPfS_S_S_ii_param_4,
	.param .u32 _Z10denseLayerPfS_S_S_ii_param_5
)
{
	.reg .pred 	%p<13>;
	.reg .b32 	%r<38>;
	.reg .b32 	%f<125>;
	.reg .b64 	%rd<35>;

	ld.param.u64 	%rd12, [_Z10denseLayerPfS_S_S_ii_param_0];
	ld.param.u64 	%rd10, [_Z10denseLayerPfS_S_S_ii_param_1];
	ld.param.u64 	%rd13, [_Z10denseLayerPfS_S_S_ii_param_2];
	ld.param.u64 	%rd11, [_Z10denseLayerPfS_S_S_ii_param_3];
	ld.param.u32 	%r23, [_Z10denseLayerPfS_S_S_ii_param_4];
	ld.param.u32 	%r24, [_Z10denseLayerPfS_S_S_ii_param_5];
	cvta.to.global.u64 	%rd1, %rd13;
	cvta.to.global.u64 	%rd2, %rd12;
	mov.u32 	%r25, %ctaid.x;
	mov.u32 	%r26, %ntid.x;
	mov.u32 	%r27, %tid.x;
	mad.lo.s32 	%r1, %r25, %r26, %r27;
	setp.ge.s32 	%p1, %r1, %r24;
	@%p1 bra 	$L__BB3_15;
	cvta.to.global.u64 	%rd14, %rd11;
	mul.wide.s32 	%rd15, %r1, 4;
	add.s64 	%rd16, %rd14, %rd15;
	ld.global.f32 	%f124, [%rd16];
	setp.lt.s32 	%p2, %r23, 1;
	@%p2 bra 	$L__BB3_14;
	mul.lo.s32 	%r2, %r23, %r1;
	and.b32  	%r3, %r23, 15;
	setp.lt.u32 	%p3, %r23, 16;
	mov.b32 	%r34, 0;
	@%p3 bra 	$L__BB3_5;
	and.b32  	%r34, %r23, 2147483632;
	neg.s32 	%r32, %r34;
	add.s64 	%rd33, %rd2, 32;
	add.s64 	%rd4, %rd1, 32;
	mov.u32 	%r31, %r2;
$L__BB3_4:
	.pragma "nounroll";
	mul.wide.s32 	%rd17, %r31, 4;
	add.s64 	%rd18, %rd4, %rd17;
	ld.global.f32 	%f16, [%rd33+-32];
	ld.global.f32 	%f17, [%rd18+-32];
	fma.rn.f32 	%f18, %f16, %f17, %f124;
	ld.global.f32 	%f19, [%rd33+-28];
	ld.global.f32 	%f20, [%rd18+-28];
	fma.rn.f32 	%f21, %f19, %f20, %f18;
	ld.global.f32 	%f22, [%rd33+-24];
	ld.global.f32 	%f23, [%rd18+-24];
	fma.rn.f32 	%f24, %f22, %f23, %f21;
	ld.global.f32 	%f25, [%rd33+-20];
	ld.global.f32 	%f26, [%rd18+-20];
	fma.rn.f32 	%f27, %f25, %f26, %f24;
	ld.global.f32 	%f28, [%rd33+-16];
	ld.global.f32 	%f29, [%rd18+-16];
	fma.rn.f32 	%f30, %f28, %f29, %f27;
	ld.global.f32 	%f31, [%rd33+-12];
	ld.global.f32 	%f32, [%rd18+-12];
	fma.rn.f32 	%f33, %f31, %f32, %f30;
	ld.global.f32 	%f34, [%rd33+-8];
	ld.global.f32 	%f35, [%rd18+-8];
	fma.rn.f32 	%f36, %f34, %f35, %f33;
	ld.global.f32 	%f37, [%rd33+-4];
	ld.global.f32 	%f38, [%rd18+-4];
	fma.rn.f32 	%f39, %f37, %f38, %f36;
	ld.global.f32 	%f40, [%rd33];
	ld.global.f32 	%f41, [%rd18];
	fma.rn.f32 	%f42, %f40, %f41, %f39;
	ld.global.f32 	%f43, [%rd33+4];
	ld.global.f32 	%f44, [%rd18+4];
	fma.rn.f32 	%f45, %f43, %f44, %f42;
	ld.global.f32 	%f46, [%rd33+8];
	ld.global.f32 	%f47, [%rd18+8];
	fma.rn.f32 	%f48, %f46, %f47, %f45;
	ld.global.f32 	%f49, [%rd33+12];
	ld.global.f32 	%f50, [%rd18+12];
	fma.rn.f32 	%f51, %f49, %f50, %f48;
	ld.global.f32 	%f52, [%rd33+16];
	ld.global.f32 	%f53, [%rd18+16];
	fma.rn.f32 	%f54, %f52, %f53, %f51;
	ld.global.f32 	%f55, [%rd33+20];
	ld.global.f32 	%f56, [%rd18+20];
	fma.rn.f32 	%f57, %f55, %f56, %f54;
	ld.global.f32 	%f58, [%rd33+24];
	ld.global.f32 	%f59, [%rd18+24];
	fma.rn.f32 	%f60, %f58, %f59, %f57;
	ld.global.f32 	%f61, [%rd33+28];
	ld.global.f32 	%f62, [%rd18+28];
	fma.rn.f32 	%f124, %f61, %f62, %f60;
	add.s32 	%r32, %r32, 16;
	add.s64 	%rd33, %rd33, 64;
	add.s32 	%r31, %r31, 16;
	setp.ne.s32 	%p4, %r32, 0;
	@%p4 bra 	$L__BB3_4;
$L__BB3_5:
	setp.eq.s32 	%p5, %r3, 0;
	@%p5 bra 	$L__BB3_14;
	and.b32  	%r11, %r23, 7;
	setp.lt.u32 	%p6, %r3, 8;
	@%p6 bra 	$L__BB3_8;
	mul.wide.u32 	%rd19, %r34, 4;
	add.s64 	%rd20, %rd2, %rd19;
	ld.global.f32 	%f64, [%rd20];
	add.s32 	%r29, %r34, %r2;
	mul.wide.s32 	%rd21, %r29, 4;
	add.s64 	%rd22, %rd1, %rd21;
	ld.global.f32 	%f65, [%rd22];
	fma.rn.f32 	%f66, %f64, %f65, %f124;
	ld.global.f32 	%f67, [%rd20+4];
	ld.global.f32 	%f68, [%rd22+4];
	fma.rn.f32 	%f69, %f67, %f68, %f66;
	ld.global.f32 	%f70, [%rd20+8];
	ld.global.f32 	%f71, [%rd22+8];
	fma.rn.f32 	%f72, %f70, %f71, %f69;
	ld.global.f32 	%f73, [%rd20+12];
	ld.global.f32 	%f74, [%rd22+12];
	fma.rn.f32 	%f75, %f73, %f74, %f72;
	ld.global.f32 	%f76, [%rd20+16];
	ld.global.f32 	%f77, [%rd22+16];
	fma.rn.f32 	%f78, %f76, %f77, %f75;
	ld.global.f32 	%f79, [%rd20+20];
	ld.global.f32 	%f80, [%rd22+20];
	fma.rn.f32 	%f81, %f79, %f80, %f78;
	ld.global.f32 	%f82, [%rd20+24];
	ld.global.f32 	%f83, [%rd22+24];
	fma.rn.f32 	%f84, %f82, %f83, %f81;
	ld.global.f32 	%f85, [%rd20+28];
	ld.global.f32 	%f86, [%rd22+28];
	fma.rn.f32 	%f124, %f85, %f86, %f84;
	add.s32 	%r34, %r34, 8;
$L__BB3_8:
	setp.eq.s32 	%p7, %r11, 0;
	@%p7 bra 	$L__BB3_14;
	and.b32  	%r14, %r23, 3;
	setp.lt.u32 	%p8, %r11, 4;
	@%p8 bra 	$L__BB3_11;
	mul.wide.u32 	%rd23, %r34, 4;
	add.s64 	%rd24, %rd2, %rd23;
	ld.global.f32 	%f88, [%rd24];
	add.s32 	%r30, %r34, %r2;
	mul.wide.s32 	%rd25, %r30, 4;
	add.s64 	%rd26, %rd1, %rd25;
	ld.global.f32 	%f89, [%rd26];
	fma.rn.f32 	%f90, %f88, %f89, %f124;
	ld.global.f32 	%f91, [%rd24+4];
	ld.global.f32 	%f92, [%rd26+4];
	fma.rn.f32 	%f93, %f91, %f92, %f90;
	ld.global.f32 	%f94, [%rd24+8];
	ld.global.f32 	%f95, [%rd26+8];
	fma.rn.f32 	%f96, %f94, %f95, %f93;
	ld.global.f32 	%f97, [%rd24+12];
	ld.global.f32 	%f98, [%rd26+12];
	fma.rn.f32 	%f124, %f97, %f98, %f96;
	add.s32 	%r34, %r34, 4;
$L__BB3_11:
	setp.eq.s32 	%p9, %r14, 0;
	@%p9 bra 	$L__BB3_14;
	add.s32 	%r37, %r34, %r2;
	mul.wide.u32 	%rd27, %r34, 4;
	add.s64 	%rd34, %rd2, %rd27;
	neg.s32 	%r36, %r14;
$L__BB3_13:
	.pragma "nounroll";
	mul.wide.s32 	%rd28, %r37, 4;
	add.s64 	%rd29, %rd1, %rd28;
	ld.global.f32 	%f99, [%rd34];
	ld.global.f32 	%f100, [%rd29];
	fma.rn.f32 	%f124, %f99, %f100, %f124;
	add.s32 	%r37, %r37, 1;
	add.s64 	%rd34, %rd34, 4;
	add.s32 	%r36, %r36, 1;
	setp.ne.s32 	%p10, %r36, 0;
	@%p10 bra 	$L__BB3_13;
$L__BB3_14:
	abs.f32 	%f101, %f124;
	mul.f32 	%f102, %f101, 0f4038AA3B;
	ex2.approx.ftz.f32 	%f103, %f102;
	add.f32 	%f104, %f103, 0f3F800000;
	rcp.approx.ftz.f32 	%f105, %f104;
	fma.rn.f32 	%f106, %f105, 0fC0000000, 0f3F800000;
	setp.ge.f32 	%p11, %f101, 0f41102CB4;
	selp.f32 	%f107, 0f3F800000, %f106, %p11;
	copysign.f32 	%f108, %f124, %f107;
	mul.f32 	%f109, %f124, %f124;
	fma.rn.f32 	%f110, %f109, 0f3C80F082, 0fBD563CAE;
	fma.rn.f32 	%f111, %f110, %f109, 0f3E085941;
	fma.rn.f32 	%f112, %f111, %f109, 0fBEAAA9ED;
	fma.rn.f32 	%f113, %f112, %f109, 0f00000000;
	fma.rn.f32 	%f114, %f113, %f124, %f124;
	setp.ge.f32 	%p12, %f101, 0f3F19999A;
	selp.f32 	%f115, %f108, %f114, %p12;
	cvta.to.global.u64 	%rd30, %rd10;
	add.s64 	%rd32, %rd30, %rd15;
	st.global.f32 	[%rd32], %f115;
$L__BB3_15:
	ret;

}
	// .globl	_Z11outputLayerPfS_i
.visible .entry _Z11outputLayerPfS_i(
	.param .u64 .ptr .align 1 _Z11outputLayerPfS_i_param_0,
	.param .u64 .ptr .align 1 _Z11outputLayerPfS_i_param_1,
	.param .u32 _Z11outputLayerPfS_i_param_2
)
{
	.reg .pred 	%p<11>;
	.reg .b32 	%r<55>;
	.reg .b32 	%f<210>;
	.reg .b64 	%rd<19>;

	ld.param.u64 	%rd5, [_Z11outputLayerPfS_i_param_0];
	ld.param.u64 	%rd6, [_Z11outputLayerPfS_i_param_1];
	ld.param.u32 	%r13, [_Z11outputLayerPfS_i_param_2];
	cvta.to.global.u64 	%rd1, %rd6;
	mov.u32 	%r14, %ctaid.x;
	mov.u32 	%r15, %ntid.x;
	mov.u32 	%r16, %tid.x;
	mad.lo.s32 	%r1, %r14, %r15, %r16;
	setp.ge.s32 	%p1, %r1, %r13;
	@%p1 bra 	$L__BB4_14;
	cvta.to.global.u64 	%rd7, %rd5;
	mul.wide.s32 	%rd8, %r1, 4;
	add.s64 	%rd9, %rd7, %rd8;
	ld.global.f32 	%f1, [%rd9];
	setp.lt.s32 	%p2, %r13, 1;
	mov.f32 	%f209, 0f00000000;
	@%p2 bra 	$L__BB4_13;
	and.b32  	%r2, %r13, 7;
	setp.lt.u32 	%p3, %r13, 8;
	mov.f32 	%f209, 0f00000000;
	mov.b32 	%r53, 0;
	@%p3 bra 	$L__BB4_5;
	and.b32  	%r53, %r13, 2147483640;
	neg.s32 	%r51, %r53;
	add.s64 	%rd18, %rd1, 16;
	mov.f32 	%f209, 0f00000000;
$L__BB4_4:
	.pragma "nounroll";
	ld.global.f32 	%f18, [%rd18+-16];
	fma.rn.f32 	%f19, %f18, 0f3BBB989D, 0f3F000000;
	cvt.sat.f32.f32 	%f20, %f19;
	mov.f32 	%f21, 0f4B400001;
	mov.f32 	%f22, 0f437C0000;
	fma.rm.f32 	%f23, %f20, %f22, %f21;
	add.f32 	%f24, %f23, 0fCB40007F;
	neg.f32 	%f25, %f24;
	fma.rn.f32 	%f26, %f18, 0f3FB8AA3B, %f25;
	fma.rn.f32 	%f27, %f18, 0f32A57060, %f26;
	mov.b32 	%r18, %f23;
	shl.b32 	%r19, %r18, 23;
	mov.b32 	%f28, %r19;
	ex2.approx.ftz.f32 	%f29, %f27;
	fma.rn.f32 	%f30, %f29, %f28, %f209;
	ld.global.f32 	%f31, [%rd18+-12];
	fma.rn.f32 	%f32, %f31, 0f3BBB989D, 0f3F000000;
	cvt.sat.f32.f32 	%f33, %f32;
	fma.rm.f32 	%f34, %f33, %f22, %f21;
	add.f32 	%f35, %f34, 0fCB40007F;
	neg.f32 	%f36, %f35;
	fma.rn.f32 	%f37, %f31, 0f3FB8AA3B, %f36;
	fma.rn.f32 	%f38, %f31, 0f32A57060, %f37;
	mov.b32 	%r20, %f34;
	shl.b32 	%r21, %r20, 23;
	mov.b32 	%f39, %r21;
	ex2.approx.ftz.f32 	%f40, %f38;
	fma.rn.f32 	%f41, %f40, %f39, %f30;
	ld.global.f32 	%f42, [%rd18+-8];
	fma.rn.f32 	%f43, %f42, 0f3BBB989D, 0f3F000000;
	cvt.sat.f32.f32 	%f44, %f43;
	fma.rm.f32 	%f45, %f44, %f22, %f21;
	add.f32 	%f46, %f45, 0fCB40007F;
	neg.f32 	%f47, %f46;
	fma.rn.f32 	%f48, %f42, 0f3FB8AA3B, %f47;
	fma.rn.f32 	%f49, %f42, 0f32A57060, %f48;
	mov.b32 	%r22, %f45;
	shl.b32 	%r23, %r22, 23;
	mov.b32 	%f50, %r23;
	ex2.approx.ftz.f32 	%f51, %f49;
	fma.rn.f32 	%f52, %f51, %f50, %f41;
	ld.global.f32 	%f53, [%rd18+-4];
	fma.rn.f32 	%f54, %f53, 0f3BBB989D, 0f3F000000;
	cvt.sat.f32.f32 	%f55, %f54;
	fma.rm.f32 	%f56, %f55, %f22, %f21;
	add.f32 	%f57, %f56, 0fCB40007F;
	neg.f32 	%f58, %f57;
	fma.rn.f32 	%f59, %f53, 0f3FB8AA3B, %f58;
	fma.rn.f32 	%f60, %f53, 0f32A57060, %f59;
	mov.b32 	%r24, %f56;
	shl.b32 	%r25, %r24, 23;
	mov.b32 	%f61, %r25;
	ex2.approx.ftz.f32 	%f62, %f60;
	fma.rn.f32 	%f63, %f62, %f61, %f52;
	ld.global.f32 	%f64, [%rd18];
	fma.rn.f32 	%f65, %f64, 0f3BBB989D, 0f3F000000;
	cvt.sat.f32.f32 	%f66, %f65;
	fma.rm.f32 	%f67, %f66, %f22, %f21;
	add.f32 	%f68, %f67, 0fCB40007F;
	neg.f32 	%f69, %f68;
	fma.rn.f32 	%f70, %f64, 0f3FB8AA3B, %f69;
	fma.rn.f32 	%f71, %f64, 0f32A57060, %f70;
	mov.b32 	%r26, %f67;
	shl.b32 	%r27, %r26, 23;
	mov.b32 	%f72, %r27;
	ex2.approx.ftz.f32 	%f73, %f71;
	fma.rn.f32 	%f74, %f73, %f72, %f63;
	ld.global.f32 	%f75, [%rd18+4];
	fma.rn.f32 	%f76, %f75, 0f3BBB989D, 0f3F000000;
	cvt.sat.f32.f32 	%f77, %f76;
	fma.rm.f32 	%f78, %f77, %f22, %f21;
	add.f32 	%f79, %f78, 0fCB40007F;
	neg.f32 	%f80, %f79;
	fma.rn.f32 	%f81, %f75, 0f3FB8AA3B, %f80;
	fma.rn.f32 	%f82, %f75, 0f32A57060, %f81;
	mov.b32 	%r28, %f78;
	shl.b32 	%r29, %r28, 23;
	mov.b32 	%f83, %r29;
	ex2.approx.ftz.f32 	%f84, %f82;
	fma.rn.f32 	%f85, %f84, %f83, %f74;
	ld.global.f32 	%f86, [%rd18+8];
	fma.rn.f32 	%f87, %f86, 0f3BBB989D, 0f3F000000;
	cvt.sat.f32.f32 	%f88, %f87;
	fma.rm.f32 	%f89, %f88, %f22, %f21;
	add.f32 	%f90, %f89, 0fCB40007F;
	neg.f32 	%f91, %f90;
	fma.rn.f32 	%f92, %f86, 0f3FB8AA3B, %f91;
	fma.rn.f32 	%f93, %f86, 0f32A57060, %f92;
	mov.b32 	%r30, %f89;
	shl.b32 	%r31, %r30, 23;
	mov.b32 	%f94, %r31;
	ex2.approx.ftz.f32 	%f95, %f93;
	fma.rn.f32 	%f96, %f95, %f94, %f85;
	ld.global.f32 	%f97, [%rd18+12];
	fma.rn.f32 	%f98, %f97, 0f3BBB989D, 0f3F000000;
	cvt.sat.f32.f32 	%f99, %f98;
	fma.rm.f32 	%f100, %f99, %f22, %f21;
	add.f32 	%f101, %f100, 0fCB40007F;
	neg.f32 	%f102, %f101;
	fma.rn.f32 	%f103, %f97, 0f3FB8AA3B, %f102;
	fma.rn.f32 	%f104, %f97, 0f32A57060, %f103;
	mov.b32 	%r32, %f100;
	shl.b32 	%r33, %r32, 23;
	mov.b32 	%f105, %r33;
	ex2.approx.ftz.f32 	%f106, %f104;
	fma.rn.f32 	%f209, %f106, %f105, %f96;
	add.s32 	%r51, %r51, 8;
	add.s64 	%rd18, %rd18, 32;
	setp.ne.s32 	%p4, %r51, 0;
	@%p4 bra 	$L__BB4_4;
$L__BB4_5:
	setp.eq.s32 	%p5, %r2, 0;
	@%p5 bra 	$L__BB4_13;
	and.b32  	%r8, %r13, 3;
	setp.lt.u32 	%p6, %r2, 4;
	@%p6 bra 	$L__BB4_8;
	mul.wide.u32 	%rd10, %r53, 4;
	add.s64 	%rd11, %rd1, %rd10;
	ld.global.f32 	%f108, [%rd11];
	fma.rn.f32 	%f109, %f108, 0f3BBB989D, 0f3F000000;
	cvt.sat.f32.f32 	%f110, %f109;
	mov.f32 	%f111, 0f4B400001;
	mov.f32 	%f112, 0f437C0000;
	fma.rm.f32 	%f113, %f110, %f112, %f111;
	add.f32 	%f114, %f113, 0fCB40007F;
	neg.f32 	%f115, %f114;
	fma.rn.f32 	%f116, %f108, 0f3FB8AA3B, %f115;
	fma.rn.f32 	%f117, %f108, 0f32A57060, %f116;
	mov.b32 	%r34, %f113;
	shl.b32 	%r35, %r34, 23;
	mov.b32 	%f118, %r35;
	ex2.approx.ftz.f32 	%f119, %f117;
	fma.rn.f32 	%f120, %f119, %f118, %f209;
	ld.global.f32 	%f121, [%rd11+4];
	fma.rn.f32 	%f122, %f121, 0f3BBB989D, 0f3F000000;
	cvt.sat.f32.f32 	%f123, %f122;
	fma.rm.f32 	%f124, %f123, %f112, %f111;
	add.f32 	%f125, %f124, 0fCB40007F;
	neg.f32 	%f126, %f125;
	fma.rn.f32 	%f127, %f121, 0f3FB8AA3B, %f126;
	fma.rn.f32 	%f128, %f121, 0f32A57060, %f127;
	mov.b32 	%r36, %f124;
	shl.b32 	%r37, %r36, 23;
	mov.b32 	%f129, %r37;
	ex2.approx.ftz.f32 	%f130, %f128;
	fma.rn.f32 	%f131, %f130, %f129, %f120;
	ld.global.f32 	%f132, [%rd11+8];
	fma.rn.f32 	%f133, %f132, 0f3BBB989D, 0f3F000000;
	cvt.sat.f32.f32 	%f134, %f133;
	fma.rm.f32 	%f135, %f134, %f112, %f111;
	add.f32 	%f136, %f135, 0fCB40007F;
	neg.f32 	%f137, %f136;
	fma.rn.f32 	%f138, %f132, 0f3FB8AA3B, %f137;
	fma.rn.f32 	%f139, %f132, 0f32A57060, %f138;
	mov.b32 	%r38, %f135;
	shl.b32 	%r39, %r38, 23;
	mov.b32 	%f140, %r39;
	ex2.approx.ftz.f32 	%f141, %f139;
	fma.rn.f32 	%f142, %f141, %f140, %f131;
	ld.global.f32 	%f143, [%rd11+12];
	fma.rn.f32 	%f144, %f143, 0f3BBB989D, 0f3F000000;
	cvt.sat.f32.f32 	%f145, %f144;
	fma.rm.f32 	%f146, %f145, %f112, %f111;
	add.f32 	%f147, %f146, 0fCB40007F;
	neg.f32 	%f148, %f147;
	fma.rn.f32 	%f149, %f143, 0f3FB8AA3B, %f148;
	fma.rn.f32 	%f150, %f143, 0f32A57060, %f149;
	mov.b32 	%r40, %f146;
	shl.b32 	%r41, %r40, 23;
	mov.b32 	%f151, %r41;
	ex2.approx.ftz.f32 	%f152, %f150;
	fma.rn.f32 	%f209, %f152, %f151, %f142;
	add.s32 	%r53, %r53, 4;
$L__BB4_8:
	setp.eq.s32 	%p7, %r8, 0;
	@%p7 bra 	$L__BB4_13;
	setp.eq.s32 	%p8, %r8, 1;
	@%p8 bra 	$L__BB4_11;
	mul.wide.u32 	%rd12, %r53, 4;
	add.s64 	%rd13, %rd1, %rd12;
	ld.global.f32 	%f154, [%rd13];
	fma.rn.f32 	%f155, %f154, 0f3BBB989D, 0f3F000000;
	cvt.sat.f32.f32 	%f156, %f155;
	mov.f32 	%f157, 0f4B400001;
	mov.f32 	%f158, 0f437C0000;
	fma.rm.f32 	%f159, %f156, %f158, %f157;
	add.f32 	%f160, %f159, 0fCB40007F;
	neg.f32 	%f161, %f160;
	fma.rn.f32 	%f162, %f154, 0f3FB8AA3B, %f161;
	fma.rn.f32 	%f163, %f154, 0f32A57060, %f162;
	mov.b32 	%r42, %f159;
	shl.b32 	%r43, %r42, 23;
	mov.b32 	%f164, %r43;
	ex2.approx.ftz.f32 	%f165, %f163;
	fma.rn.f32 	%f166, %f165, %f164, %f209;
	ld.global.f32 	%f167, [%rd13+4];
	fma.rn.f32 	%f168, %f167, 0f3BBB989D, 0f3F000000;
	cvt.sat.f32.f32 	%f169, %f168;
	fma.rm.f32 	%f170, %f169, %f158, %f157;
	add.f32 	%f171, %f170, 0fCB40007F;
	neg.f32 	%f172, %f171;
	fma.rn.f32 	%f173, %f167, 0f3FB8AA3B, %f172;
	fma.rn.f32 	%f174, %f167, 0f32A57060, %f173;
	mov.b32 	%r44, %f170;
	shl.b32 	%r45, %r44, 23;
	mov.b32 	%f175, %r45;
	ex2.approx.ftz.f32 	%f176, %f174;
	fma.rn.f32 	%f209, %f176, %f175, %f166;
	add.s32 	%r53, %r53, 2;
$L__BB4_11:
	and.b32  	%r46, %r13, 1;
	setp.eq.b32 	%p9, %r46, 1;
	not.pred 	%p10, %p9;
	@%p10 bra 	$L__BB4_13;
	mul.wide.u32 	%rd14, %r53, 4;
	add.s64 	%rd15, %rd1, %rd14;
	ld.global.f32 	%f177, [%rd15];
	fma.rn.f32 	%f178, %f177, 0f3BBB989D, 0f3F000000;
	cvt.sat.f32.f32 	%f179, %f178;
	mov.f32 	%f180, 0f4B400001;
	mov.f32 	%f181, 0f437C0000;
	fma.rm.f32 	%f182, %f179, %f181, %f180;
	add.f32 	%f183, %f182, 0fCB40007F;
	neg.f32 	%f184, %f183;
	fma.rn.f32 	%f185, %f177, 0f3FB8AA3B, %f184;
	fma.rn.f32 	%f186, %f177, 0f32A57060, %f185;
	mov.b32 	%r47, %f182;
	shl.b32 	%r48, %r47, 23;
	mov.b32 	%f187, %r48;
	ex2.approx.ftz.f32 	%f188, %f186;
	fma.rn.f32 	%f209, %f188, %f187, %f209;
$L__BB4_13:
	fma.rn.f32 	%f189, %f1, 0f3BBB989D, 0f3F000000;
	cvt.sat.f32.f32 	%f190, %f189;
	mov.f32 	%f191, 0f4B400001;
	mov.f32 	%f192, 0f437C0000;
	fma.rm.f32 	%f193, %f190, %f192, %f191;
	add.f32 	%f194, %f193, 0fCB40007F;
	neg.f32 	%f195, %f194;
	fma.rn.f32 	%f196, %f1, 0f3FB8AA3B, %f195;
	fma.rn.f32 	%f197, %f1, 0f32A57060, %f196;
	mov.b32 	%r49, %f193;
	shl.b32 	%r50, %r49, 23;
	mov.b32 	%f198, %r50;
	ex2.approx.ftz.f32 	%f199, %f197;
	mul.f32 	%f200, %f199, %f198;
	div.rn.f32 	%f201, %f200, %f209;
	add.s64 	%rd17, %rd1, %rd8;
	st.global.f32 	[%rd17], %f201;
$L__BB4_14:
	ret;

}


// ===== COMPILED SASS (sm_100) =====

	.target	sm_100

	.elftype	@"ET_EXEC"


//--------------------- .note.nv.tkinfo           --------------------------
	.section	.note.nv.tkinfo,"",@"SHT_NOTE"
	.sectionflags	@"SHF_NOTE_NV_TKINFO"
	.tkinfo
        /*0018*/ 	.word	0x00000002
        /*0030*/ 	.string	""
        /*0030*/ 	.string	"ptxas"
        /*0030*/ 	.string	"Cuda compilation tools, release 13.0, V13.0.88"
        /*0030*/ 	.string	"Build cuda_13.0.r13.0/compiler.36424714_0"
        /*0030*/ 	.string	"-arch sm_100 -m 64 "



//--------------------- .note.nv.cuinfo           --------------------------
	.section	.note.nv.cuinfo,"",@"SHT_NOTE"
	.sectionflags	@"SHF_NOTE_NV_CUINFO"
        /*0018*/ 	.short	0x0002
        /*001a*/ 	.short	0x0064
        /*001c*/ 	.short	0x0082
	.zero		2


//--------------------- .nv.info                  --------------------------
	.section	.nv.info,"",@"SHT_CUDA_INFO"
	.align	4


	//----- nvinfo : EIATTR_REGCOUNT
	.align		4
        /*0000*/ 	.byte	0x04, 0x2f
        /*0002*/ 	.short	(.L_1 - .L_0)
	.align		4
.L_0:
        /*0004*/ 	.word	index@(_Z31cudaConvolution2DWithActivationPfS_S_iiii)
        /*0008*/ 	.word	0x0000001f


	//----- nvinfo : EIATTR_FRAME_SIZE
	.align		4
.L_1:
        /*000c*/ 	.byte	0x04, 0x11
        /*000e*/ 	.short	(.L_3 - .L_2)
	.align		4
.L_2:
        /*0010*/ 	.word	index@(_Z31cudaConvolution2DWithActivationPfS_S_iiii)
        /*0014*/ 	.word	0x00000000


	//----- nvinfo : EIATTR_REGCOUNT
	.align		4
.L_3:
        /*0018*/ 	.byte	0x04, 0x2f
        /*001a*/ 	.short	(.L_5 - .L_4)
	.align		4
.L_4:
        /*001c*/ 	.word	index@(_Z18cudaAveragePoolingPfS_iiiii)
        /*0020*/ 	.word	0x0000001d


	//----- nvinfo : EIATTR_FRAME_SIZE
	.align		4
.L_5:
        /*0024*/ 	.byte	0x04, 0x11
        /*0026*/ 	.short	(.L_7 - .L_6)
	.align		4
.L_6:
        /*0028*/ 	.word	index@($__internal_1_$__cuda_sm3x_div_rn_noftz_f32_slowpath)
        /*002c*/ 	.word	0x00000000


	//----- nvinfo : EIATTR_FRAME_SIZE
	.align		4
.L_7:
        /*0030*/ 	.byte	0x04, 0x11
        /*0032*/ 	.short	(.L_9 - .L_8)
	.align		4
.L_8:
        /*0034*/ 	.word	index@(_Z18cudaAveragePoolingPfS_iiiii)
        /*0038*/ 	.word	0x00000000


	//----- nvinfo : EIATTR_REGCOUNT
	.align		4
.L_9:
        /*003c*/ 	.byte	0x04, 0x2f
        /*003e*/ 	.short	(.L_11 - .L_10)
	.align		4
.L_10:
        /*0040*/ 	.word	index@(_Z7flattenPfS_ii)
        /*0044*/ 	.word	0x0000000a


	//----- nvinfo : EIATTR_FRAME_SIZE
	.align		4
.L_11:
        /*0048*/ 	.byte	0x04, 0x11
        /*004a*/ 	.short	(.L_13 - .L_12)
	.align		4
.L_12:
        /*004c*/ 	.word	index@(_Z7flattenPfS_ii)
        /*0050*/ 	.word	0x00000000


	//----- nvinfo : EIATTR_REGCOUNT
	.align		4
.L_13:
        /*0054*/ 	.byte	0x04, 0x2f
        /*0056*/ 	.short	(.L_15 - .L_14)
	.align		4
.L_14:
        /*0058*/ 	.word	index@(_Z10denseLayerPfS_S_S_ii)
        /*005c*/ 	.word	0x0000001f


	//----- nvinfo : EIATTR_FRAME_SIZE
	.align		4
.L_15:
        /*0060*/ 	.byte	0x04, 0x11
        /*0062*/ 	.short	(.L_17 - .L_16)
	.align		4
.L_16:
        /*0064*/ 	.word	index@(_Z10denseLayerPfS_S_S_ii)
        /*0068*/ 	.word	0x00000000


	//----- nvinfo : EIATTR_REGCOUNT
	.align		4
.L_17:
        /*006c*/ 	.byte	0x04, 0x2f
        /*006e*/ 	.short	(.L_19 - .L_18)
	.align		4
.L_18:
        /*0070*/ 	.word	index@(_Z11outputLayerPfS_i)
        /*0074*/ 	.word	0x0000001f


	//----- nvinfo : EIATTR_FRAME_SIZE
	.align		4
.L_19:
        /*0078*/ 	.byte	0x04, 0x11
        /*007a*/ 	.short	(.L_21 - .L_20)
	.align		4
.L_20:
        /*007c*/ 	.word	index@($__internal_0_$__cuda_sm3x_div_rn_noftz_f32_slowpath)
        /*0080*/ 	.word	0x00000000


	//----- nvinfo : EIATTR_FRAME_SIZE
	.align		4
.L_21:
        /*0084*/ 	.byte	0x04, 0x11
        /*0086*/ 	.short	(.L_23 - .L_22)
	.align		4
.L_22:
        /*0088*/ 	.word	index@(_Z11outputLayerPfS_i)
        /*008c*/ 	.word	0x00000000


	//----- nvinfo : EIATTR_MIN_STACK_SIZE
	.align		4
.L_23:
        /*0090*/ 	.byte	0x04, 0x12
        /*0092*/ 	.short	(.L_25 - .L_24)
	.align		4
.L_24:
        /*0094*/ 	.word	index@(_Z11outputLayerPfS_i)
        /*0098*/ 	.word	0x00000000


	//----- nvinfo : EIATTR_MIN_STACK_SIZE
	.align		4
.L_25:
        /*009c*/ 	.byte	0x04, 0x12
        /*009e*/ 	.short	(.L_27 - .L_26)
	.align		4
.L_26:
        /*00a0*/ 	.word	index@(_Z10denseLayerPfS_S_S_ii)
        /*00a4*/ 	.word	0x00000000


	//----- nvinfo : EIATTR_MIN_STACK_SIZE
	.align		4
.L_27:
        /*00a8*/ 	.byte	0x04, 0x12
        /*00aa*/ 	.short	(.L_29 - .L_28)
	.align		4
.L_28:
        /*00ac*/ 	.word	index@(_Z7flattenPfS_ii)
        /*00b0*/ 	.word	0x00000000


	//----- nvinfo : EIATTR_MIN_STACK_SIZE
	.align		4
.L_29:
        /*00b4*/ 	.byte	0x04, 0x12
        /*00b6*/ 	.short	(.L_31 - .L_30)
	.align		4
.L_30:
        /*00b8*/ 	.word	index@(_Z18cudaAveragePoolingPfS_iiiii)
        /*00bc*/ 	.word	0x00000000


	//----- nvinfo : EIATTR_MIN_STACK_SIZE
	.align		4
.L_31:
        /*00c0*/ 	.byte	0x04, 0x12
        /*00c2*/ 	.short	(.L_33 - .L_32)
	.align		4
.L_32:
        /*00c4*/ 	.word	index@(_Z31cudaConvolution2DWithActivationPfS_S_iiii)
        /*00c8*/ 	.word	0x00000000
.L_33:


//--------------------- .nv.compat                --------------------------
	.section	.nv.compat,"",@"SHT_CUDA_COMPAT_INFO"
	.align	4
        /*0000*/ 	.byte	0x02, 0x09, 0x00, 0x00, 0x02, 0x02, 0x01, 0x00, 0x02, 0x05, 0x05, 0x00, 0x03, 0x07, 0x01, 0x01
        /*0010*/ 	.byte	0x02, 0x03, 0x00, 0x00, 0x02, 0x06, 0x01, 0x00, 0x04, 0x0b, 0x08, 0x00, 0x01, 0x00, 0x00, 0x00
        /*0020*/ 	.byte	0x00, 0x00, 0x00, 0x00


//--------------------- .nv.info._Z11outputLayerPfS_i --------------------------
	.section	.nv.info._Z11outputLayerPfS_i,"",@"SHT_CUDA_INFO"
	.sectionflags	@""
	.align	4


	//----- nvinfo : EIATTR_CUDA_API_VERSION
	.align		4
        /*0000*/ 	.byte	0x04, 0x37
        /*0002*/ 	.short	(.L_35 - .L_34)
.L_34:
        /*0004*/ 	.word	0x00000082


	//----- nvinfo : EIATTR_KPARAM_INFO
	.align		4
.L_35:
        /*0008*/ 	.byte	0x04, 0x17
        /*000a*/ 	.short	(.L_37 - .L_36)
.L_36:
        /*000c*/ 	.word	0x00000000
        /*0010*/ 	.short	0x0002
        /*0012*/ 	.short	0x0010
        /*0014*/ 	.byte	0x00, 0xf0, 0x11, 0x00


	//----- nvinfo : EIATTR_KPARAM_INFO
	.align		4
.L_37:
        /*0018*/ 	.byte	0x04, 0x17
        /*001a*/ 	.short	(.L_39 - .L_38)
.L_38:
        /*001c*/ 	.word	0x00000000
        /*0020*/ 	.short	0x0001
        /*0022*/ 	.short	0x0008
        /*0024*/ 	.byte	0x00, 0xf5, 0x21, 0x00


	//----- nvinfo : EIATTR_KPARAM_INFO
	.align		4
.L_39:
        /*0028*/ 	.byte	0x04, 0x17
        /*002a*/ 	.short	(.L_41 - .L_40)
.L_40:
        /*002c*/ 	.word	0x00000000
        /*0030*/ 	.short	0x0000
        /*0032*/ 	.short	0x0000
        /*0034*/ 	.byte	0x00, 0xf5, 0x21, 0x00


	//----- nvinfo : EIATTR_SPARSE_MMA_MASK
	.align		4
.L_41:
        /*0038*/ 	.byte	0x03, 0x50
        /*003a*/ 	.short	0x0000


	//----- nvinfo : EIATTR_MAXREG_COUNT
	.align		4
        /*003c*/ 	.byte	0x03, 0x1b
        /*003e*/ 	.short	0x00ff


	//----- nvinfo : EIATTR_MERCURY_ISA_VERSION
	.align		4
        /*0040*/ 	.byte	0x03, 0x5f
        /*0042*/ 	.short	0x0101


	//----- nvinfo : EIATTR_VRC_CTA_INIT_COUNT
	.align		4
        /*0044*/ 	.byte	0x02, 0x4a
	.zero		1
	.zero		1


	//----- nvinfo : EIATTR_EXIT_INSTR_OFFSETS
	.align		4
        /*0048*/ 	.byte	0x04, 0x1c
        /*004a*/ 	.short	(.L_43 - .L_42)


	//   ....[0]....
.L_42:
        /*004c*/ 	.word	0x00000070


	//   ....[1]....
        /*0050*/ 	.word	0x00000e00


	//----- nvinfo : EIATTR_CRS_STACK_SIZE
	.align		4
.L_43:
        /*0054*/ 	.byte	0x04, 0x1e
        /*0056*/ 	.short	(.L_45 - .L_44)
.L_44:
        /*0058*/ 	.word	0x00000000


	//----- nvinfo : EIATTR_CBANK_PARAM_SIZE
	.align		4
.L_45:
        /*005c*/ 	.byte	0x03, 0x19
        /*005e*/ 	.short	0x0014


	//----- nvinfo : EIATTR_PARAM_CBANK
	.align		4
        /*0060*/ 	.byte	0x04, 0x0a
        /*0062*/ 	.short	(.L_47 - .L_46)
	.align		4
.L_46:
        /*0064*/ 	.word	index@(.nv.constant0._Z11outputLayerPfS_i)
        /*0068*/ 	.short	0x0380
        /*006a*/ 	.short	0x0014


	//----- nvinfo : EIATTR_SW_WAR
	.align		4
.L_47:
        /*006c*/ 	.byte	0x04, 0x36
        /*006e*/ 	.short	(.L_49 - .L_48)
.L_48:
        /*0070*/ 	.word	0x00000008
.L_49:


//--------------------- .nv.info._Z10denseLayerPfS_S_S_ii --------------------------
	.section	.nv.info._Z10denseLayerPfS_S_S_ii,"",@"SHT_CUDA_INFO"
	.sectionflags	@""
	.align	4


	//----- nvinfo : EIATTR_CUDA_API_VERSION
	.align		4
        /*0000*/ 	.byte	0x04, 0x37
        /*0002*/ 	.short	(.L_51 - .L_50)
.L_50:
        /*0004*/ 	.word	0x00000082


	//----- nvinfo : EIATTR_KPARAM_INFO
	.align		4
.L_51:
        /*0008*/ 	.byte	0x04, 0x17
        /*000a*/ 	.short	(.L_53 - .L_52)
.L_52:
        /*000c*/ 	.word	0x00000000
        /*0010*/ 	.short	0x0005
        /*0012*/ 	.short	0x0024
        /*0014*/ 	.byte	0x00, 0xf0, 0x11, 0x00


	//----- nvinfo : EIATTR_KPARAM_INFO
	.align		4
.L_53:
        /*0018*/ 	.byte	0x04, 0x17
        /*001a*/ 	.short	(.L_55 - .L_54)
.L_54:
        /*001c*/ 	.word	0x00000000
        /*0020*/ 	.short	0x0004
        /*0022*/ 	.short	0x0020
        /*0024*/ 	.byte	0x00, 0xf0, 0x11, 0x00


	//----- nvinfo : EIATTR_KPARAM_INFO
	.align		4
.L_55:
        /*0028*/ 	.byte	0x04, 0x17
        /*002a*/ 	.short	(.L_57 - .L_56)
.L_56:
        /*002c*/ 	.word	0x00000000
        /*0030*/ 	.short	0x0003
        /*0032*/ 	.short	0x0018
        /*0034*/ 	.byte	0x00, 0xf5, 0x21, 0x00


	//----- nvinfo : EIATTR_KPARAM_INFO
	.align		4
.L_57:
        /*0038*/ 	.byte	0x04, 0x17
        /*003a*/ 	.short	(.L_59 - .L_58)
.L_58:
        /*003c*/ 	.word	0x00000000
        /*0040*/ 	.short	0x0002
        /*0042*/ 	.short	0x0010
        /*0044*/ 	.byte	0x00, 0xf5, 0x21, 0x00


	//----- nvinfo : EIATTR_KPARAM_INFO
	.align		4
.L_59:
        /*0048*/ 	.byte	0x04, 0x17
        /*004a*/ 	.short	(.L_61 - .L_60)
.L_60:
        /*004c*/ 	.word	0x00000000
        /*0050*/ 	.short	0x0001
        /*0052*/ 	.short	0x0008
        /*0054*/ 	.byte	0x00, 0xf5, 0x21, 0x00


	//----- nvinfo : EIATTR_KPARAM_INFO
	.align		4
.L_61:
        /*0058*/ 	.byte	0x04, 0x17
        /*005a*/ 	.short	(.L_63 - .L_62)
.L_62:
        /*005c*/ 	.word	0x00000000
        /*0060*/ 	.short	0x0000
        /*0062*/ 	.short	0x0000
        /*0064*/ 	.byte	0x00, 0xf5, 0x21, 0x00


	//----- nvinfo : EIATTR_SPARSE_MMA_MASK
	.align		4
.L_63:
        /*0068*/ 	.byte	0x03, 0x50
        /*006a*/ 	.short	0x0000


	//----- nvinfo : EIATTR_MAXREG_COUNT
	.align		4
        /*006c*/ 	.byte	0x03, 0x1b
        /*006e*/ 	.short	0x00ff


	//----- nvinfo : EIATTR_MERCURY_ISA_VERSION
	.align		4
        /*0070*/ 	.byte	0x03, 0x5f
        /*0072*/ 	.short	0x0101


	//----- nvinfo : EIATTR_VRC_CTA_INIT_COUNT
	.align		4
        /*0074*/ 	.byte	0x02, 0x4a
	.zero		1
	.zero		1


	//----- nvinfo : EIATTR_EXIT_INSTR_OFFSETS
	.align		4
        /*0078*/ 	.byte	0x04, 0x1c
        /*007a*/ 	.short	(.L_65 - .L_64)


	//   ....[0]....
.L_64:
        /*007c*/ 	.word	0x00000070


	//   ....[1]....
        /*0080*/ 	.word	0x00000ba0


	//----- nvinfo : EIATTR_CBANK_PARAM_SIZE
	.align		4
.L_65:
        /*0084*/ 	.byte	0x03, 0x19
        /*0086*/ 	.short	0x0028


	//----- nvinfo : EIATTR_PARAM_CBANK
	.align		4
        /*0088*/ 	.byte	0x04, 0x0a
        /*008a*/ 	.short	(.L_67 - .L_66)
	.align		4
.L_66:
        /*008c*/ 	.word	index@(.nv.constant0._Z10denseLayerPfS_S_S_ii)
        /*0090*/ 	.short	0x0380
        /*0092*/ 	.short	0x0028


	//----- nvinfo : EIATTR_SW_WAR
	.align		4
.L_67:
        /*0094*/ 	.byte	0x04, 0x36
        /*0096*/ 	.short	(.L_69 - .L_68)
.L_68:
        /*0098*/ 	.word	0x00000008
.L_69:


//--------------------- .nv.info._Z7flattenPfS_ii --------------------------
	.section	.nv.info._Z7flattenPfS_ii,"",@"SHT_CUDA_INFO"
	.sectionflags	@""
	.align	4


	//----- nvinfo : EIATTR_CUDA_API_VERSION
	.align		4
        /*0000*/ 	.byte	0x04, 0x37
        /*0002*/ 	.short	(.L_71 - .L_70)
.L_70:
        /*0004*/ 	.word	0x00000082


	//----- nvinfo : EIATTR_KPARAM_INFO
	.align		4
.L_71:
        /*0008*/ 	.byte	0x04, 0x17
        /*000a*/ 	.short	(.L_73 - .L_72)
.L_72:
        /*000c*/ 	.word	0x00000000
        /*0010*/ 	.short	0x0003
        /*0012*/ 	.short	0x0014
        /*0014*/ 	.byte	0x00, 0xf0, 0x11, 0x00


	//----- nvinfo : EIATTR_KPARAM_INFO
	.align		4
.L_73:
        /*0018*/ 	.byte	0x04, 0x17
        /*001a*/ 	.short	(.L_75 - .L_74)
.L_74:
        /*001c*/ 	.word	0x00000000
        /*0020*/ 	.short	0x0002
        /*0022*/ 	.short	0x0010
        /*0024*/ 	.byte	0x00, 0xf0, 0x11, 0x00


	//----- nvinfo : EIATTR_KPARAM_INFO
	.align		4
.L_75:
        /*0028*/ 	.byte	0x04, 0x17
        /*002a*/ 	.short	(.L_77 - .L_76)
.L_76:
        /*002c*/ 	.word	0x00000000
        /*0030*/ 	.short	0x0001
        /*0032*/ 	.short	0x0008
        /*0034*/ 	.byte	0x00, 0xf5, 0x21, 0x00


	//----- nvinfo : EIATTR_KPARAM_INFO
	.align		4
.L_77:
        /*0038*/ 	.byte	0x04, 0x17
        /*003a*/ 	.short	(.L_79 - .L_78)
.L_78:
        /*003c*/ 	.word	0x00000000
        /*0040*/ 	.short	0x0000
        /*0042*/ 	.short	0x0000
        /*0044*/ 	.byte	0x00, 0xf5, 0x21, 0x00


	//----- nvinfo : EIATTR_SPARSE_MMA_MASK
	.align		4
.L_79:
        /*0048*/ 	.byte	0x03, 0x50
        /*004a*/ 	.short	0x0000


	//----- nvinfo : EIATTR_MAXREG_COUNT
	.align		4
        /*004c*/ 	.byte	0x03, 0x1b
        /*004e*/ 	.short	0x00ff


	//----- nvinfo : EIATTR_MERCURY_ISA_VERSION
	.align		4
        /*0050*/ 	.byte	0x03, 0x5f
        /*0052*/ 	.short	0x0101


	//----- nvinfo : EIATTR_VRC_CTA_INIT_COUNT
	.align		4
        /*0054*/ 	.byte	0x02, 0x4a
	.zero		1
	.zero		1


	//----- nvinfo : EIATTR_EXIT_INSTR_OFFSETS
	.align		4
        /*0058*/ 	.byte	0x04, 0x1c
        /*005a*/ 	.short	(.L_81 - .L_80)


	//   ....[0]....
.L_80:
        /*005c*/ 	.word	0x00000090


	//   ....[1]....
        /*0060*/ 	.word	0x00000110


	//----- nvinfo : EIATTR_CBANK_PARAM_SIZE
	.align		4
.L_81:
        /*0064*/ 	.byte	0x03, 0x19
        /*0066*/ 	.short	0x0018


	//----- nvinfo : EIATTR_PARAM_CBANK
	.align		4
        /*0068*/ 	.byte	0x04, 0x0a
        /*006a*/ 	.short	(.L_83 - .L_82)
	.align		4
.L_82:
        /*006c*/ 	.word	index@(.nv.constant0._Z7flattenPfS_ii)
        /*0070*/ 	.short	0x0380
        /*0072*/ 	.short	0x0018


	//----- nvinfo : EIATTR_SW_WAR
	.align		4
.L_83:
        /*0074*/ 	.byte	0x04, 0x36
        /*0076*/ 	.short	(.L_85 - .L_84)
.L_84:
        /*0078*/ 	.word	0x00000008
.L_85:


//--------------------- .nv.info._Z18cudaAveragePoolingPfS_iiiii --------------------------
	.section	.nv.info._Z18cudaAveragePoolingPfS_iiiii,"",@"SHT_CUDA_INFO"
	.sectionflags	@""
	.align	4


	//----- nvinfo : EIATTR_CUDA_API_VERSION
	.align		4
        /*0000*/ 	.byte	0x04, 0x37
        /*0002*/ 	.short	(.L_87 - .L_86)
.L_86:
        /*0004*/ 	.word	0x00000082


	//----- nvinfo : EIATTR_KPARAM_INFO
	.align		4
.L_87:
        /*0008*/ 	.byte	0x04, 0x17
        /*000a*/ 	.short	(.L_89 - .L_88)
.L_88:
        /*000c*/ 	.word	0x00000000
        /*0010*/ 	.short	0x0006
        /*0012*/ 	.short	0x0020
        /*0014*/ 	.byte	0x00, 0xf0, 0x11, 0x00


	//----- nvinfo : EIATTR_KPARAM_INFO
	.align		4
.L_89:
        /*0018*/ 	.byte	0x04, 0x17
        /*001a*/ 	.short	(.L_91 - .L_90)
.L_90:
        /*001c*/ 	.word	0x00000000
        /*0020*/ 	.short	0x0005
        /*0022*/ 	.short	0x001c
        /*0024*/ 	.byte	0x00, 0xf0, 0x11, 0x00


	//----- nvinfo : EIATTR_KPARAM_INFO
	.align		4
.L_91:
        /*0028*/ 	.byte	0x04, 0x17
        /*002a*/ 	.short	(.L_93 - .L_92)
.L_92:
        /*002c*/ 	.word	0x00000000
        /*0030*/ 	.short	0x0004
        /*0032*/ 	.short	0x0018
        /*0034*/ 	.byte	0x00, 0xf0, 0x11, 0x00


	//----- nvinfo : EIATTR_KPARAM_INFO
	.align		4
.L_93:
        /*0038*/ 	.byte	0x04, 0x17
        /*003a*/ 	.short	(.L_95 - .L_94)
.L_94:
        /*003c*/ 	.word	0x00000000
        /*0040*/ 	.short	0x0003
        /*0042*/ 	.short	0x0014
        /*0044*/ 	.byte	0x00, 0xf0, 0x11, 0x00


	//----- nvinfo : EIATTR_KPARAM_INFO
	.align		4
.L_95:
        /*0048*/ 	.byte	0x04, 0x17
        /*004a*/ 	.short	(.L_97 - .L_96)
.L_96:
        /*004c*/ 	.word	0x00000000
        /*0050*/ 	.short	0x0002
        /*0052*/ 	.short	0x0010
        /*0054*/ 	.byte	0x00, 0xf0, 0x11, 0x00


	//----- nvinfo : EIATTR_KPARAM_INFO
	.align		4
.L_97:
        /*0058*/ 	.byte	0x04, 0x17
        /*005a*/ 	.short	(.L_99 - .L_98)
.L_98:
        /*005c*/ 	.word	0x00000000
        /*0060*/ 	.short	0x0001
        /*0062*/ 	.short	0x0008
        /*0064*/ 	.byte	0x00, 0xf5, 0x21, 0x00


	//----- nvinfo : EIATTR_KPARAM_INFO
	.align		4
.L_99:
        /*0068*/ 	.byte	0x04, 0x17
        /*006a*/ 	.short	(.L_101 - .L_100)
.L_100:
        /*006c*/ 	.word	0x00000000
        /*0070*/ 	.short	0x0000
        /*0072*/ 	.short	0x0000
        /*0074*/ 	.byte	0x00, 0xf5, 0x21, 0x00


	//----- nvinfo : EIATTR_SPARSE_MMA_MASK
	.align		4
.L_101:
        /*0078*/ 	.byte	0x03, 0x50
        /*007a*/ 	.short	0x0000


	//----- nvinfo : EIATTR_MAXREG_COUNT
	.align		4
        /*007c*/ 	.byte	0x03, 0x1b
        /*007e*/ 	.short	0x00ff


	//----- nvinfo : EIATTR_MERCURY_ISA_VERSION
	.align		4
        /*0080*/ 	.byte	0x03, 0x5f
        /*0082*/ 	.short	0x0101


	//----- nvinfo : EIATTR_VRC_CTA_INIT_COUNT
	.align		4
        /*0084*/ 	.byte	0x02, 0x4a
	.zero		1
	.zero		1


	//----- nvinfo : EIATTR_EXIT_INSTR_OFFSETS
	.align		4
        /*0088*/ 	.byte	0x04, 0x1c
        /*008a*/ 	.short	(.L_103 - .L_102)


	//   ....[0]....
.L_102:
        /*008c*/ 	.word	0x000000c0


	//   ....[1]....
        /*0090*/ 	.word	0x00000e30


	//----- nvinfo : EIATTR_CRS_STACK_SIZE
	.align		4
.L_103:
        /*0094*/ 	.byte	0x04, 0x1e
        /*0096*/ 	.short	(.L_105 - .L_104)
.L_104:
        /*0098*/ 	.word	0x00000000


	//----- nvinfo : EIATTR_CBANK_PARAM_SIZE
	.align		4
.L_105:
        /*009c*/ 	.byte	0x03, 0x19
        /*009e*/ 	.short	0x0024


	//----- nvinfo : EIATTR_PARAM_CBANK
	.align		4
        /*00a0*/ 	.byte	0x04, 0x0a
        /*00a2*/ 	.short	(.L_107 - .L_106)
	.align		4
.L_106:
        /*00a4*/ 	.word	index@(.nv.constant0._Z18cudaAveragePoolingPfS_iiiii)
        /*00a8*/ 	.short	0x0380
        /*00aa*/ 	.short	0x0024


	//----- nvinfo : EIATTR_SW_WAR
	.align		4
.L_107:
        /*00ac*/ 	.byte	0x04, 0x36
        /*00ae*/ 	.short	(.L_109 - .L_108)
.L_108:
        /*00b0*/ 	.word	0x00000008
.L_109:


//--------------------- .nv.info._Z31cudaConvolution2DWithActivationPfS_S_iiii --------------------------
	.section	.nv.info._Z31cudaConvolution2DWithActivationPfS_S_iiii,"",@"SHT_CUDA_INFO"
	.sectionflags	@""
	.align	4


	//----- nvinfo : EIATTR_CUDA_API_VERSION
	.align		4
        /*0000*/ 	.byte	0x04, 0x37
        /*0002*/ 	.short	(.L_111 - .L_110)
.L_110:
        /*0004*/ 	.word	0x00000082


	//----- nvinfo : EIATTR_KPARAM_INFO
	.align		4
.L_111:
        /*0008*/ 	.byte	0x04, 0x17
        /*000a*/ 	.short	(.L_113 - .L_112)
.L_112:
        /*000c*/ 	.word	0x00000000
        /*0010*/ 	.short	0x0006
        /*0012*/ 	.short	0x0024
        /*0014*/ 	.byte	0x00, 0xf0, 0x11, 0x00


	//----- nvinfo : EIATTR_KPARAM_INFO
	.align		4
.L_113:
        /*0018*/ 	.byte	0x04, 0x17
        /*001a*/ 	.short	(.L_115 - .L_114)
.L_114:
        /*001c*/ 	.word	0x00000000
        /*0020*/ 	.short	0x0005
        /*0022*/ 	.short	0x0020
        /*0024*/ 	.byte	0x00, 0xf0, 0x11, 0x00


	//----- nvinfo : EIATTR_KPARAM_INFO
	.align		4
.L_115:
        /*0028*/ 	.byte	0x04, 0x17
        /*002a*/ 	.short	(.L_117 - .L_116)
.L_116:
        /*002c*/ 	.word	0x00000000
        /*0030*/ 	.short	0x0004
        /*0032*/ 	.short	0x001c
        /*0034*/ 	.byte	0x00, 0xf0, 0x11, 0x00


	//----- nvinfo : EIATTR_KPARAM_INFO
	.align		4
.L_117:
        /*0038*/ 	.byte	0x04, 0x17
        /*003a*/ 	.short	(.L_119 - .L_118)
.L_118:
        /*003c*/ 	.word	0x00000000
        /*0040*/ 	.short	0x0003
        /*0042*/ 	.short	0x0018
        /*0044*/ 	.byte	0x00, 0xf0, 0x11, 0x00


	//----- nvinfo : EIATTR_KPARAM_INFO
	.align		4
.L_119:
        /*0048*/ 	.byte	0x04, 0x17
        /*004a*/ 	.short	(.L_121 - .L_120)
.L_120:
        /*004c*/ 	.word	0x00000000
        /*0050*/ 	.short	0x0002
        /*0052*/ 	.short	0x0010
        /*0054*/ 	.byte	0x00, 0xf5, 0x21, 0x00


	//----- nvinfo : EIATTR_KPARAM_INFO
	.align		4
.L_121:
        /*0058*/ 	.byte	0x04, 0x17
        /*005a*/ 	.short	(.L_123 - .L_122)
.L_122:
        /*005c*/ 	.word	0x00000000
        /*0060*/ 	.short	0x0001
        /*0062*/ 	.short	0x0008
        /*0064*/ 	.byte	0x00, 0xf5, 0x21, 0x00


	//----- nvinfo : EIATTR_KPARAM_INFO
	.align		4
.L_123:
        /*0068*/ 	.byte	0x04, 0x17
        /*006a*/ 	.short	(.L_125 - .L_124)
.L_124:
        /*006c*/ 	.word	0x00000000
        /*0070*/ 	.short	0x0000
        /*0072*/ 	.short	0x0000
        /*0074*/ 	.byte	0x00, 0xf5, 0x21, 0x00


	//----- nvinfo : EIATTR_SPARSE_MMA_MASK
	.align		4
.L_125:
        /*0078*/ 	.byte	0x03, 0x50
        /*007a*/ 	.short	0x0000


	//----- nvinfo : EIATTR_MAXREG_COUNT
	.align		4
        /*007c*/ 	.byte	0x03, 0x1b
        /*007e*/ 	.short	0x00ff


	//----- nvinfo : EIATTR_MERCURY_ISA_VERSION
	.align		4
        /*0080*/ 	.byte	0x03, 0x5f
        /*0082*/ 	.short	0x0101


	//----- nvinfo : EIATTR_VRC_CTA_INIT_COUNT
	.align		4
        /*0084*/ 	.byte	0x02, 0x4a
	.zero		1
	.zero		1


	//----- nvinfo : EIATTR_EXIT_INSTR_OFFSETS
	.align		4
        /*0088*/ 	.byte	0x04, 0x1c
        /*008a*/ 	.short	(.L_127 - .L_126)


	//   ....[0]....
.L_126:
        /*008c*/ 	.word	0x000000c0


	//   ....[1]....
        /*0090*/ 	.word	0x00000cb0


	//----- nvinfo : EIATTR_CRS_STACK_SIZE
	.align		4
.L_127:
        /*0094*/ 	.byte	0x04, 0x1e
        /*0096*/ 	.short	(.L_129 - .L_128)
.L_128:
        /*0098*/ 	.word	0x00000000


	//----- nvinfo : EIATTR_CBANK_PARAM_SIZE
	.align		4
.L_129:
        /*009c*/ 	.byte	0x03, 0x19
        /*009e*/ 	.short	0x0028


	//----- nvinfo : EIATTR_PARAM_CBANK
	.align		4
        /*00a0*/ 	.byte	0x04, 0x0a
        /*00a2*/ 	.short	(.L_131 - .L_130)
	.align		4
.L_130:
        /*00a4*/ 	.word	index@(.nv.constant0._Z31cudaConvolution2DWithActivationPfS_S_iiii)
        /*00a8*/ 	.short	0x0380
        /*00aa*/ 	.short	0x0028


	//----- nvinfo : EIATTR_SW_WAR
	.align		4
.L_131:
        /*00ac*/ 	.byte	0x04, 0x36
        /*00ae*/ 	.short	(.L_133 - .L_132)
.L_132:
        /*00b0*/ 	.word	0x00000008
.L_133:


//--------------------- .nv.callgraph             --------------------------
	.section	.nv.callgraph,"",@"SHT_CUDA_CALLGRAPH"
	.align	4
	.sectionentsize	8
	.align		4
        /*0000*/ 	.word	0x00000000
	.align		4
        /*0004*/ 	.word	0xffffffff
	.align		4
        /*0008*/ 	.word	0x00000000
	.align		4
        /*000c*/ 	.word	0xfffffffe
	.align		4
        /*0010*/ 	.word	0x00000000
	.align		4
        /*0014*/ 	.word	0xfffffffd
	.align		4
        /*0018*/ 	.word	0x00000000
	.align		4
        /*001c*/ 	.word	0xfffffffc


//--------------------- .text._Z11outputLayerPfS_i --------------------------
	.section	.text._Z11outputLayerPfS_i,"ax",@progbits
	.align	128
        .global         _Z11outputLayerPfS_i
        .type           _Z11outputLayerPfS_i,@function
        .size           _Z11outputLayerPfS_i,(.L_x_59 - _Z11outputLayerPfS_i)
        .other          _Z11outputLayerPfS_i,@"STO_CUDA_ENTRY STV_DEFAULT"
_Z11outputLayerPfS_i:
.text._Z11outputLayerPfS_i:
[----:B------:R-:W-:Y:S01]  /*0000*/  LDC R1, c[0x0][0x37c] ;  /* 0x0000df00ff017b82 */ /* 0x000fe20000000800 */
[----:B------:R-:W0:Y:S07]  /*0010*/  S2R R3, SR_TID.X ;  /* 0x0000000000037919 */ /* 0x000e2e0000002100 */
[----:B------:R-:W0:Y:S01]  /*0020*/  S2UR UR4, SR_CTAID.X ;  /* 0x00000000000479c3 */ /* 0x000e220000002500 */
[----:B------:R-:W1:Y:S07]  /*0030*/  LDCU UR6, c[0x0][0x390] ;  /* 0x00007200ff0677ac */ /* 0x000e6e0008000800 */
[----:B------:R-:W0:Y:S02]  /*0040*/  LDC R4, c[0x0][0x360] ;  /* 0x0000d800ff047b82 */ /* 0x000e240000000800 */
[----:B0-----:R-:W-:-:S05]  /*0050*/  IMAD R4, R4, UR4, R3 ;  /* 0x0000000404047c24 */ /* 0x001fca000f8e0203 */
[----:B-1----:R-:W-:-:S13]  /*0060*/  ISETP.GE.AND P0, PT, R4, UR6, PT ;  /* 0x0000000604007c0c */ /* 0x002fda000bf06270 */
[----:B------:R-:W-:Y:S05]  /*0070*/  @P0 EXIT ;  /* 0x000000000000094d */ /* 0x000fea0003800000 */
[----:B------:R-:W0:Y:S01]  /*0080*/  LDC.64 R2, c[0x0][0x380] ;  /* 0x0000e000ff027b82 */ /* 0x000e220000000a00 */
[----:B------:R-:W1:Y:S01]  /*0090*/  LDCU.64 UR10, c[0x0][0x358] ;  /* 0x00006b00ff0a77ac */ /* 0x000e620008000a00 */
[----:B0-----:R-:W-:-:S05]  /*00a0*/  IMAD.WIDE R2, R4, 0x4, R2 ;  /* 0x0000000404027825 */ /* 0x001fca00078e0202 */
[----:B-1----:R0:W5:Y:S01]  /*00b0*/  LDG.E R0, desc[UR10][R2.64] ;  /* 0x0000000a02007981 */ /* 0x002162000c1e1900 */
[----:B------:R-:W-:Y:S01]  /*00c0*/  UISETP.GE.AND UP0, UPT, UR6, 0x1, UPT ;  /* 0x000000010600788c */ /* 0x000fe2000bf06270 */
[----:B------:R-:W-:-:S08]  /*00d0*/  HFMA2 R5, -RZ, RZ, 0, 0 ;  /* 0x00000000ff057431 */ /* 0x000fd000000001ff */
[----:B0-----:R-:W-:Y:S05]  /*00e0*/  BRA.U !UP0, `(.L_x_0) ;  /* 0x0000000908d87547 */ /* 0x001fea000b800000 */
[----:B------:R-:W-:Y:S01]  /*00f0*/  UISETP.GE.U32.AND UP1, UPT, UR6, 0x8, UPT ;  /* 0x000000080600788c */ /* 0x000fe2000bf26070 */
[----:B------:R-:W-:Y:S01]  /*0100*/  MOV R5, RZ ;  /* 0x000000ff00057202 */ /* 0x000fe20000000f00 */
[----:B------:R-:W-:Y:S01]  /*0110*/  ULOP3.LUT UR7, UR6, 0x7, URZ, 0xc0, !UPT ;  /* 0x0000000706077892 */ /* 0x000fe2000f8ec0ff */
[----:B------:R-:W-:-:S03]  /*0120*/  MOV R6, RZ ;  /* 0x000000ff00067202 */ /* 0x000fc60000000f00 */
[----:B------:R-:W-:-:S03]  /*0130*/  UISETP.NE.AND UP0, UPT, UR7, URZ, UPT ;  /* 0x000000ff0700728c */ /* 0x000fc6000bf05270 */
[----:B------:R-:W-:Y:S08]  /*0140*/  BRA.U !UP1, `(.L_x_1) ;  /* 0x0000000509607547 */ /* 0x000ff0000b800000 */
[----:B------:R-:W0:Y:S01]  /*0150*/  LDCU.64 UR4, c[0x0][0x388] ;  /* 0x00007100ff0477ac */ /* 0x000e220008000a00 */
[----:B------:R-:W-:Y:S01]  /*0160*/  MOV R5, RZ ;  /* 0x000000ff00057202 */ /* 0x000fe20000000f00 */
[----:B------:R-:W-:-:S04]  /*0170*/  ULOP3.LUT UR8, UR6, 0x7ffffff8, URZ, 0xc0, !UPT ;  /* 0x7ffffff806087892 */ /* 0x000fc8000f8ec0ff */
[----:B------:R-:W-:Y:S02]  /*0180*/  UIADD3 UR9, UPT, UPT, -UR8, URZ, URZ ;  /* 0x000000ff08097290 */ /* 0x000fe4000fffe1ff */
[----:B------:R-:W-:Y:S01]  /*0190*/  MOV R6, UR8 ;  /* 0x0000000800067c02 */ /* 0x000fe20008000f00 */
[----:B0-----:R-:W-:-:S04]  /*01a0*/  UIADD3 UR4, UP1, UPT, UR4, 0x10, URZ ;  /* 0x0000001004047890 */ /* 0x001fc8000ff3e0ff */
[----:B------:R-:W-:Y:S02]  /*01b0*/  UIADD3.X UR5, UPT, UPT, URZ, UR5, URZ, UP1, !UPT ;  /* 0x00000005ff057290 */ /* 0x000fe40008ffe4ff */
[----:B------:R-:W-:-:S04]  /*01c0*/  MOV R2, UR4 ;  /* 0x0000000400027c02 */ /* 0x000fc80008000f00 */
[----:B------:R-:W-:-:S07]  /*01d0*/  MOV R3, UR5 ;  /* 0x0000000500037c02 */ /* 0x000fce0008000f00 */
.L_x_2:
[----:B------:R-:W2:Y:S04]  /*01e0*/  LDG.E R16, desc[UR10][R2.64+-0x10] ;  /* 0xfffff00a02107981 */ /* 0x000ea8000c1e1900 */
[----:B------:R-:W3:Y:S04]  /*01f0*/  LDG.E R18, desc[UR10][R2.64+-0xc] ;  /* 0xfffff40a02127981 */ /* 0x000ee8000c1e1900 */
[----:B------:R-:W4:Y:S04]  /*0200*/  LDG.E R22, desc[UR10][R2.64+-0x8] ;  /* 0xfffff80a02167981 */ /* 0x000f28000c1e1900 */
[----:B------:R-:W4:Y:S04]  /*0210*/  LDG.E R20, desc[UR10][R2.64+-0x4] ;  /* 0xfffffc0a02147981 */ /* 0x000f28000c1e1900 */
[----:B------:R-:W4:Y:S04]  /*0220*/  LDG.E R14, desc[UR10][R2.64] ;  /* 0x0000000a020e7981 */ /* 0x000f28000c1e1900 */
[----:B------:R-:W4:Y:S04]  /*0230*/  LDG.E R10, desc[UR10][R2.64+0x4] ;  /* 0x0000040a020a7981 */ /* 0x000f28000c1e1900 */
[----:B------:R-:W4:Y:S04]  /*0240*/  LDG.E R7, desc[UR10][R2.64+0x8] ;  /* 0x0000080a02077981 */ /* 0x000f28000c1e1900 */
[----:B------:R0:W4:Y:S01]  /*0250*/  LDG.E R8, desc[UR10][R2.64+0xc] ;  /* 0x00000c0a02087981 */ /* 0x000122000c1e1900 */
[----:B------:R-:W-:Y:S01]  /*0260*/  HFMA2 R11, -RZ, RZ, 0.96630859375, -0.0022525787353515625 ;  /* 0x3bbb989dff0b7431 */ /* 0x000fe200000001ff */
[----:B------:R-:W-:Y:S01]  /*0270*/  MOV R12, 0x437c0000 ;  /* 0x437c0000000c7802 */ /* 0x000fe20000000f00 */
[----:B------:R-:W-:-:S04]  /*0280*/  UIADD3 UR9, UPT, UPT, UR9, 0x8, URZ ;  /* 0x0000000809097890 */ /* 0x000fc8000fffe0ff */
[----:B------:R-:W-:Y:S01]  /*0290*/  UISETP.NE.AND UP1, UPT, UR9, URZ, UPT ;  /* 0x000000ff0900728c */ /* 0x000fe2000bf25270 */
[----:B0-----:R-:W-:-:S04]  /*02a0*/  IADD3 R2, P0, PT, R2, 0x20, RZ ;  /* 0x0000002002027810 */ /* 0x001fc80007f1e0ff */
[----:B------:R-:W-:Y:S01]  /*02b0*/  IADD3.X R3, PT, PT, RZ, R3, RZ, P0, !PT ;  /* 0x00000003ff037210 */ /* 0x000fe200007fe4ff */
[----:B--2---:R-:W-:-:S04]  /*02c0*/  FFMA.SAT R13, R16, R11, 0.5 ;  /* 0x3f000000100d7423 */ /* 0x004fc8000000200b */
[----:B------:R-:W-:Y:S01]  /*02d0*/  FFMA.RM R13, R13, R12, 12582913 ;  /* 0x4b4000010d0d7423 */ /* 0x000fe2000000400c */
[----:B---3--:R-:W-:-:S03]  /*02e0*/  FFMA.SAT R9, R18, R11, 0.5 ;  /* 0x3f00000012097423 */ /* 0x008fc6000000200b */
[----:B------:R-:W-:Y:S01]  /*02f0*/  FADD R15, R13, -12583039 ;  /* 0xcb40007f0d0f7421 */ /* 0x000fe20000000000 */
[-C--:B----4-:R-:W-:Y:S01]  /*0300*/  FFMA.SAT R19, R22, R11.reuse, 0.5 ;  /* 0x3f00000016137423 */ /* 0x090fe2000000200b */
[-C--:B------:R-:W-:Y:S01]  /*0310*/  FFMA.RM R9, R9, R12.reuse, 12582913 ;  /* 0x4b40000109097423 */ /* 0x080fe2000000400c */
[----:B------:R-:W-:Y:S01]  /*0320*/  SHF.L.U32 R24, R13, 0x17, RZ ;  /* 0x000000170d187819 */ /* 0x000fe200000006ff */
[----:B------:R-:W-:Y:S01]  /*0330*/  FFMA R15, R16, 1.4426950216293334961, -R15 ;  /* 0x3fb8aa3b100f7823 */ /* 0x000fe2000000080f */
[-C--:B------:R-:W-:Y:S01]  /*0340*/  FFMA.SAT R21, R20, R11.reuse, 0.5 ;  /* 0x3f00000014157423 */ /* 0x080fe2000000200b */
[----:B------:R-:W-:Y:S02]  /*0350*/  FADD R17, R9, -12583039 ;  /* 0xcb40007f09117421 */ /* 0x000fe40000000000 */
[----:B------:R-:W-:Y:S01]  /*0360*/  FFMA R16, R16, 1.925963033500011079e-08, R15 ;  /* 0x32a5706010107823 */ /* 0x000fe2000000000f */
[-C--:B------:R-:W-:Y:S01]  /*0370*/  FFMA.RM R15, R19, R12.reuse, 12582913 ;  /* 0x4b400001130f7423 */ /* 0x080fe2000000400c */
[----:B------:R-:W-:Y:S01]  /*0380*/  FFMA R17, R18, 1.4426950216293334961, -R17 ;  /* 0x3fb8aa3b12117823 */ /* 0x000fe20000000811 */
[-C--:B------:R-:W-:Y:S01]  /*0390*/  FFMA.SAT R25, R14, R11.reuse, 0.5 ;  /* 0x3f0000000e197423 */ /* 0x080fe2000000200b */
[----:B------:R-:W-:Y:S01]  /*03a0*/  FFMA.SAT R27, R10, R11, 0.5 ;  /* 0x3f0000000a1b7423 */ /* 0x000fe2000000200b */
[----:B------:R-:W-:Y:S01]  /*03b0*/  FADD R19, R15, -12583039 ;  /* 0xcb40007f0f137421 */ /* 0x000fe20000000000 */
[----:B------:R-:W-:Y:S01]  /*03c0*/  FFMA R18, R18, 1.925963033500011079e-08, R17 ;  /* 0x32a5706012127823 */ /* 0x000fe20000000011 */
[----:B------:R-:W-:Y:S01]  /*03d0*/  FFMA.RM R17, R21, R12, 12582913 ;  /* 0x4b40000115117423 */ /* 0x000fe2000000400c */
[----:B------:R-:W0:Y:S01]  /*03e0*/  MUFU.EX2 R16, R16 ;  /* 0x0000001000107308 */ /* 0x000e220000000800 */
[----:B------:R-:W-:Y:S01]  /*03f0*/  FFMA R19, R22, 1.4426950216293334961, -R19 ;  /* 0x3fb8aa3b16137823 */ /* 0x000fe20000000813 */
[----:B------:R-:W-:Y:S01]  /*0400*/  SHF.L.U32 R15, R15, 0x17, RZ ;  /* 0x000000170f0f7819 */ /* 0x000fe200000006ff */
[----:B------:R-:W-:-:S02]  /*0410*/  FADD R23, R17, -12583039 ;  /* 0xcb40007f11177421 */ /* 0x000fc40000000000 */
[----:B------:R-:W-:Y:S01]  /*0420*/  FFMA R21, R22, 1.925963033500011079e-08, R19 ;  /* 0x32a5706016157823 */ /* 0x000fe20000000013 */
[-C--:B------:R-:W-:Y:S01]  /*0430*/  FFMA.RM R19, R25, R12.reuse, 12582913 ;  /* 0x4b40000119137423 */ /* 0x080fe2000000400c */
[C---:B------:R-:W-:Y:S01]  /*0440*/  FFMA R23, R20.reuse, 1.4426950216293334961, -R23 ;  /* 0x3fb8aa3b14177823 */ /* 0x040fe20000000817 */
[----:B------:R-:W1:Y:S02]  /*0450*/  MUFU.EX2 R18, R18 ;  /* 0x0000001200127308 */ /* 0x000e640000000800 */
[----:B------:R-:W-:Y:S01]  /*0460*/  FADD R25, R19, -12583039 ;  /* 0xcb40007f13197421 */ /* 0x000fe20000000000 */
[----:B------:R-:W-:Y:S01]  /*0470*/  FFMA R22, R20, 1.925963033500011079e-08, R23 ;  /* 0x32a5706014167823 */ /* 0x000fe20000000017 */
[----:B------:R-:W-:Y:S01]  /*0480*/  FFMA.RM R20, R27, R12, 12582913 ;  /* 0x4b4000011b147423 */ /* 0x000fe2000000400c */
[----:B------:R-:W-:Y:S01]  /*0490*/  SHF.L.U32 R19, R19, 0x17, RZ ;  /* 0x0000001713137819 */ /* 0x000fe200000006ff */
[----:B------:R-:W-:Y:S02]  /*04a0*/  FFMA R25, R14, 1.4426950216293334961, -R25 ;  /* 0x3fb8aa3b0e197823 */ /* 0x000fe40000000819 */
[----:B------:R-:W-:Y:S01]  /*04b0*/  FADD R27, R20, -12583039 ;  /* 0xcb40007f141b7421 */ /* 0x000fe20000000000 */
[----:B------:R-:W2:Y:S01]  /*04c0*/  MUFU.EX2 R21, R21 ;  /* 0x0000001500157308 */ /* 0x000ea20000000800 */
[----:B------:R-:W-:Y:S01]  /*04d0*/  FFMA R23, R14, 1.925963033500011079e-08, R25 ;  /* 0x32a570600e177823 */ /* 0x000fe20000000019 */
[-C--:B------:R-:W-:Y:S01]  /*04e0*/  FFMA.SAT R25, R7, R11.reuse, 0.5 ;  /* 0x3f00000007197423 */ /* 0x080fe2000000200b */
[----:B------:R-:W-:Y:S01]  /*04f0*/  FFMA.SAT R11, R8, R11, 0.5 ;  /* 0x3f000000080b7423 */ /* 0x000fe2000000200b */
[----:B------:R-:W-:Y:S01]  /*0500*/  FFMA R27, R10, 1.4426950216293334961, -R27 ;  /* 0x3fb8aa3b0a1b7823 */ /* 0x000fe2000000081b */
[----:B0-----:R-:W-:Y:S01]  /*0510*/  FFMA R5, R24, R16, R5 ;  /* 0x0000001018057223 */ /* 0x001fe20000000005 */
[-C--:B------:R-:W-:Y:S01]  /*0520*/  FFMA.RM R14, R25, R12.reuse, 12582913 ;  /* 0x4b400001190e7423 */ /* 0x080fe2000000400c */
[----:B------:R-:W-:Y:S01]  /*0530*/  FFMA.RM R12, R11, R12, 12582913 ;  /* 0x4b4000010b0c7423 */ /* 0x000fe2000000400c */
[----:B------:R-:W0:Y:S01]  /*0540*/  MUFU.EX2 R22, R22 ;  /* 0x0000001600167308 */ /* 0x000e220000000800 */
[----:B------:R-:W-:Y:S01]  /*0550*/  FFMA R10, R10, 1.925963033500011079e-08, R27 ;  /* 0x32a570600a0a7823 */ /* 0x000fe2000000001b */
[----:B------:R-:W-:Y:S01]  /*0560*/  FADD R26, R14, -12583039 ;  /* 0xcb40007f0e1a7421 */ /* 0x000fe20000000000 */
[----:B------:R-:W-:-:S02]  /*0570*/  SHF.L.U32 R16, R17, 0x17, RZ ;  /* 0x0000001711107819 */ /* 0x000fc400000006ff */
[----:B------:R-:W-:Y:S01]  /*0580*/  SHF.L.U32 R20, R20, 0x17, RZ ;  /* 0x0000001714147819 */ /* 0x000fe200000006ff */
[----:B------:R-:W-:Y:S01]  /*0590*/  FFMA R28, R7, 1.4426950216293334961, -R26 ;  /* 0x3fb8aa3b071c7823 */ /* 0x000fe2000000081a */
[----:B------:R-:W-:Y:S01]  /*05a0*/  SHF.L.U32 R26, R9, 0x17, RZ ;  /* 0x00000017091a7819 */ /* 0x000fe200000006ff */
[C---:B------:R-:W-:Y:S01]  /*05b0*/  FADD R9, R12.reuse, -12583039 ;  /* 0xcb40007f0c097421 */ /* 0x040fe20000000000 */
[----:B------:R-:W3:Y:S01]  /*05c0*/  MUFU.EX2 R23, R23 ;  /* 0x0000001700177308 */ /* 0x000ee20000000800 */
[----:B------:R-:W-:Y:S01]  /*05d0*/  FFMA R28, R7, 1.925963033500011079e-08, R28 ;  /* 0x32a57060071c7823 */ /* 0x000fe2000000001c */
[----:B------:R-:W-:Y:S01]  /*05e0*/  SHF.L.U32 R12, R12, 0x17, RZ ;  /* 0x000000170c0c7819 */ /* 0x000fe200000006ff */
[----:B------:R-:W-:Y:S01]  /*05f0*/  FFMA R9, R8, 1.4426950216293334961, -R9 ;  /* 0x3fb8aa3b08097823 */ /* 0x000fe20000000809 */
[----:B-1----:R-:W-:Y:S01]  /*0600*/  FFMA R18, R26, R18, R5 ;  /* 0x000000121a127223 */ /* 0x002fe20000000005 */
[----:B------:R-:W-:Y:S02]  /*0610*/  SHF.L.U32 R5, R14, 0x17, RZ ;  /* 0x000000170e057819 */ /* 0x000fe400000006ff */
[----:B------:R-:W-:Y:S01]  /*0620*/  FFMA R9, R8, 1.925963033500011079e-08, R9 ;  /* 0x32a5706008097823 */ /* 0x000fe20000000009 */
[----:B------:R-:W1:Y:S01]  /*0630*/  MUFU.EX2 R10, R10 ;  /* 0x0000000a000a7308 */ /* 0x000e620000000800 */
[----:B--2---:R-:W-:-:S04]  /*0640*/  FFMA R15, R15, R21, R18 ;  /* 0x000000150f0f7223 */ /* 0x004fc80000000012 */
[----:B0-----:R-:W-:-:S03]  /*0650*/  FFMA R16, R16, R22, R15 ;  /* 0x0000001610107223 */ /* 0x001fc6000000000f */
[----:B------:R-:W0:Y:S01]  /*0660*/  MUFU.EX2 R28, R28 ;  /* 0x0000001c001c7308 */ /* 0x000e220000000800 */
[----:B---3--:R-:W-:-:S07]  /*0670*/  FFMA R19, R19, R23, R16 ;  /* 0x0000001713137223 */ /* 0x008fce0000000010 */
[----:B------:R-:W2:Y:S01]  /*0680*/  MUFU.EX2 R9, R9 ;  /* 0x0000000900097308 */ /* 0x000ea20000000800 */
[----:B-1----:R-:W-:-:S04]  /*0690*/  FFMA R10, R20, R10, R19 ;  /* 0x0000000a140a7223 */ /* 0x002fc80000000013 */
[----:B0-----:R-:W-:-:S04]  /*06a0*/  FFMA R5, R5, R28, R10 ;  /* 0x0000001c05057223 */ /* 0x001fc8000000000a */
[----:B--2---:R-:W-:Y:S01]  /*06b0*/  FFMA R5, R12, R9, R5 ;  /* 0x000000090c057223 */ /* 0x004fe20000000005 */
[----:B------:R-:W-:Y:S06]  /*06c0*/  BRA.U UP1, `(.L_x_2) ;  /* 0xfffffff901c47547 */ /* 0x000fec000b83ffff */
.L_x_1:
[----:B------:R-:W-:Y:S05]  /*06d0*/  BRA.U !UP0, `(.L_x_0) ;  /* 0x00000005085c7547 */ /* 0x000fea000b800000 */
[----:B------:R-:W-:Y:S02]  /*06e0*/  UISETP.GE.U32.AND UP0, UPT, UR7, 0x4, UPT ;  /* 0x000000040700788c */ /* 0x000fe4000bf06070 */
[----:B------:R-:W-:-:S04]  /*06f0*/  ULOP3.LUT UR5, UR6, 0x3, URZ, 0xc0, !UPT ;  /* 0x0000000306057892 */ /* 0x000fc8000f8ec0ff */
[----:B------:R-:W-:-:S03]  /*0700*/  UISETP.NE.AND UP1, UPT, UR5, URZ, UPT ;  /* 0x000000ff0500728c */ /* 0x000fc6000bf25270 */
[----:B------:R-:W-:Y:S08]  /*0710*/  BRA.U !UP0, `(.L_x_3) ;  /* 0x0000000108a47547 */ /* 0x000ff0000b800000 */
[----:B------:R-:W0:Y:S02]  /*0720*/  LDC.64 R10, c[0x0][0x388] ;  /* 0x0000e200ff0a7b82 */ /* 0x000e240000000a00 */
[----:B0-----:R-:W-:-:S05]  /*0730*/  IMAD.WIDE.U32 R10, R6, 0x4, R10 ;  /* 0x00000004060a7825 */ /* 0x001fca00078e000a */
[----:B------:R-:W2:Y:S04]  /*0740*/  LDG.E R9, desc[UR10][R10.64] ;  /* 0x0000000a0a097981 */ /* 0x000ea8000c1e1900 */
[----:B------:R-:W3:Y:S04]  /*0750*/  LDG.E R13, desc[UR10][R10.64+0x4] ;  /* 0x0000040a0a0d7981 */ /* 0x000ee8000c1e1900 */
[----:B------:R-:W4:Y:S04]  /*0760*/  LDG.E R8, desc[UR10][R10.64+0x8] ;  /* 0x0000080a0a087981 */ /* 0x000f28000c1e1900 */
[----:B------:R-:W4:Y:S01]  /*0770*/  LDG.E R2, desc[UR10][R10.64+0xc] ;  /* 0x00000c0a0a027981 */ /* 0x000f22000c1e1900 */
[----:B------:R-:W-:Y:S01]  /*0780*/  HFMA2 R16, -RZ, RZ, 0.96630859375, -0.0022525787353515625 ;  /* 0x3bbb989dff107431 */ /* 0x000fe200000001ff */
[----:B------:R-:W-:-:S02]  /*0790*/  MOV R18, 0x437c0000 ;  /* 0x437c000000127802 */ /* 0x000fc40000000f00 */
[----:B------:R-:W-:Y:S02]  /*07a0*/  IADD3 R6, PT, PT, R6, 0x4, RZ ;  /* 0x0000000406067810 */ /* 0x000fe40007ffe0ff */
[----:B--2---:R-:W-:-:S04]  /*07b0*/  FFMA.SAT R7, R9, R16, 0.5 ;  /* 0x3f00000009077423 */ /* 0x004fc80000002010 */
[----:B------:R-:W-:Y:S01]  /*07c0*/  FFMA.RM R7, R7, R18, 12582913 ;  /* 0x4b40000107077423 */ /* 0x000fe20000004012 */
[----:B---3--:R-:W-:-:S03]  /*07d0*/  FFMA.SAT R3, R13, R16, 0.5 ;  /* 0x3f0000000d037423 */ /* 0x008fc60000002010 */
[----:B------:R-:W-:Y:S01]  /*07e0*/  FADD R12, R7, -12583039 ;  /* 0xcb40007f070c7421 */ /* 0x000fe20000000000 */
[----:B------:R-:W-:Y:S01]  /*07f0*/  FFMA.RM R3, R3, R18, 12582913 ;  /* 0x4b40000103037423 */ /* 0x000fe20000004012 */
[-C--:B----4-:R-:W-:Y:S02]  /*0800*/  FFMA.SAT R15, R8, R16.reuse, 0.5 ;  /* 0x3f000000080f7423 */ /* 0x090fe40000002010 */
[----:B------:R-:W-:Y:S01]  /*0810*/  FFMA R12, R9, 1.4426950216293334961, -R12 ;  /* 0x3fb8aa3b090c7823 */ /* 0x000fe2000000080c */
[C---:B------:R-:W-:Y:S01]  /*0820*/  FADD R14, R3.reuse, -12583039 ;  /* 0xcb40007f030e7421 */ /* 0x040fe20000000000 */
[----:B------:R-:W-:Y:S01]  /*0830*/  FFMA.SAT R10, R2, R16, 0.5 ;  /* 0x3f000000020a7423 */ /* 0x000fe20000002010 */
[----:B------:R-:W-:Y:S01]  /*0840*/  SHF.L.U32 R3, R3, 0x17, RZ ;  /* 0x0000001703037819 */ /* 0x000fe200000006ff */
[----:B------:R-:W-:Y:S01]  /*0850*/  FFMA R12, R9, 1.925963033500011079e-08, R12 ;  /* 0x32a57060090c7823 */ /* 0x000fe2000000000c */
[-C--:B------:R-:W-:Y:S01]  /*0860*/  FFMA.RM R9, R15, R18.reuse, 12582913 ;  /* 0x4b4000010f097423 */ /* 0x080fe20000004012 */
[----:B------:R-:W-:Y:S01]  /*0870*/  FFMA R14, R13, 1.4426950216293334961, -R14 ;  /* 0x3fb8aa3b0d0e7823 */ /* 0x000fe2000000080e */
[----:B------:R-:W-:-:S02]  /*0880*/  FFMA.RM R10, R10, R18, 12582913 ;  /* 0x4b4000010a0a7423 */ /* 0x000fc40000004012 */
[----:B------:R-:W-:Y:S01]  /*0890*/  FADD R11, R9, -12583039 ;  /* 0xcb40007f090b7421 */ /* 0x000fe20000000000 */
[----:B------:R-:W-:Y:S01]  /*08a0*/  FFMA R14, R13, 1.925963033500011079e-08, R14 ;  /* 0x32a570600d0e7823 */ /* 0x000fe2000000000e */
[----:B------:R-:W-:Y:S01]  /*08b0*/  FADD R13, R10, -12583039 ;  /* 0xcb40007f0a0d7421 */ /* 0x000fe20000000000 */
[----:B------:R-:W0:Y:S01]  /*08c0*/  MUFU.EX2 R12, R12 ;  /* 0x0000000c000c7308 */ /* 0x000e220000000800 */
[----:B------:R-:W-:Y:S01]  /*08d0*/  FFMA R11, R8, 1.4426950216293334961, -R11 ;  /* 0x3fb8aa3b080b7823 */ /* 0x000fe2000000080b */
[----:B------:R-:W-:Y:S01]  /*08e0*/  SHF.L.U32 R9, R9, 0x17, RZ ;  /* 0x0000001709097819 */ /* 0x000fe200000006ff */
[----:B------:R-:W-:Y:S02]  /*08f0*/  FFMA R13, R2, 1.4426950216293334961, -R13 ;  /* 0x3fb8aa3b020d7823 */ /* 0x000fe4000000080d */
[----:B------:R-:W-:Y:S02]  /*0900*/  FFMA R11, R8, 1.925963033500011079e-08, R11 ;  /* 0x32a57060080b7823 */ /* 0x000fe4000000000b */
[----:B------:R-:W-:Y:S01]  /*0910*/  FFMA R13, R2, 1.925963033500011079e-08, R13 ;  /* 0x32a57060020d7823 */ /* 0x000fe2000000000d */
[----:B------:R-:W1:Y:S01]  /*0920*/  MUFU.EX2 R14, R14 ;  /* 0x0000000e000e7308 */ /* 0x000e620000000800 */
[----:B------:R-:W-:-:S07]  /*0930*/  SHF.L.U32 R2, R7, 0x17, RZ ;  /* 0x0000001707027819 */ /* 0x000fce00000006ff */
[----:B------:R-:W2:Y:S01]  /*0940*/  MUFU.EX2 R11, R11 ;  /* 0x0000000b000b7308 */ /* 0x000ea20000000800 */
[----:B0-----:R-:W-:Y:S01]  /*0950*/  FFMA R2, R2, R12, R5 ;  /* 0x0000000c02027223 */ /* 0x001fe20000000005 */
[----:B------:R-:W-:-:S06]  /*0960*/  SHF.L.U32 R5, R10, 0x17, RZ ;  /* 0x000000170a057819 */ /* 0x000fcc00000006ff */
[----:B------:R-:W0:Y:S01]  /*0970*/  MUFU.EX2 R13, R13 ;  /* 0x0000000d000d7308 */ /* 0x000e220000000800 */
[----:B-1----:R-:W-:-:S04]  /*0980*/  FFMA R2, R3, R14, R2 ;  /* 0x0000000e03027223 */ /* 0x002fc80000000002 */
[----:B--2---:R-:W-:-:S04]  /*0990*/  FFMA R2, R9, R11, R2 ;  /* 0x0000000b09027223 */ /* 0x004fc80000000002 */
[----:B0-----:R-:W-:-:S07]  /*09a0*/  FFMA R5, R5, R13, R2 ;  /* 0x0000000d05057223 */ /* 0x001fce0000000002 */
.L_x_3:
[----:B------:R-:W-:Y:S05]  /*09b0*/  BRA.U !UP1, `(.L_x_0) ;  /* 0x0000000109a47547 */ /* 0x000fea000b800000 */
[----:B------:R-:W-:Y:S02]  /*09c0*/  UISETP.NE.AND UP0, UPT, UR5, 0x1, UPT ;  /* 0x000000010500788c */ /* 0x000fe4000bf05270 */
[----:B------:R-:W-:-:S04]  /*09d0*/  ULOP3.LUT UR4, UR6, 0x1, URZ, 0xc0, !UPT ;  /* 0x0000000106047892 */ /* 0x000fc8000f8ec0ff */
[----:B------:R-:W-:-:S03]  /*09e0*/  UISETP.NE.U32.AND UP1, UPT, UR4, 0x1, UPT ;  /* 0x000000010400788c */ /* 0x000fc6000bf25070 */
[----:B------:R-:W-:Y:S08]  /*09f0*/  BRA.U !UP0, `(.L_x_4) ;  /* 0x00000001085c7547 */ /* 0x000ff0000b800000 */
[----:B------:R-:W0:Y:S02]  /*0a00*/  LDC.64 R2, c[0x0][0x388] ;  /* 0x0000e200ff027b82 */ /* 0x000e240000000a00 */
[----:B0-----:R-:W-:-:S05]  /*0a10*/  IMAD.WIDE.U32 R2, R6, 0x4, R2 ;  /* 0x0000000406027825 */ /* 0x001fca00078e0002 */
[----:B------:R-:W2:Y:S04]  /*0a20*/  LDG.E R7, desc[UR10][R2.64] ;  /* 0x0000000a02077981 */ /* 0x000ea8000c1e1900 */
[----:B------:R-:W3:Y:S01]  /*0a30*/  LDG.E R11, desc[UR10][R2.64+0x4] ;  /* 0x0000040a020b7981 */ /* 0x000ee2000c1e1900 */
[----:B------:R-:W-:Y:S01]  /*0a40*/  HFMA2 R8, -RZ, RZ, 0.96630859375, -0.0022525787353515625 ;  /* 0x3bbb989dff087431 */ /* 0x000fe200000001ff */
[----:B------:R-:W-:Y:S02]  /*0a50*/  MOV R10, 0x437c0000 ;  /* 0x437c0000000a7802 */ /* 0x000fe40000000f00 */
[----:B------:R-:W-:Y:S02]  /*0a60*/  IADD3 R6, PT, PT, R6, 0x2, RZ ;  /* 0x0000000206067810 */ /* 0x000fe40007ffe0ff */
[----:B--2---:R-:W-:-:S04]  /*0a70*/  FFMA.SAT R9, R7, R8, 0.5 ;  /* 0x3f00000007097423 */ /* 0x004fc80000002008 */
[----:B------:R-:W-:Y:S01]  /*0a80*/  FFMA.RM R9, R9, R10, 12582913 ;  /* 0x4b40000109097423 */ /* 0x000fe2000000400a */
[----:B---3--:R-:W-:-:S03]  /*0a90*/  FFMA.SAT R13, R11, R8, 0.5 ;  /* 0x3f0000000b0d7423 */ /* 0x008fc60000002008 */
[----:B------:R-:W-:Y:S01]  /*0aa0*/  FADD R8, R9, -12583039 ;  /* 0xcb40007f09087421 */ /* 0x000fe20000000000 */
[----:B------:R-:W-:Y:S01]  /*0ab0*/  FFMA.RM R13, R13, R10, 12582913 ;  /* 0x4b4000010d0d7423 */ /* 0x000fe2000000400a */
[----:B------:R-:W-:Y:S02]  /*0ac0*/  SHF.L.U32 R2, R9, 0x17, RZ ;  /* 0x0000001709027819 */ /* 0x000fe400000006ff */
[----:B------:R-:W-:Y:S01]  /*0ad0*/  FFMA R8, R7, 1.4426950216293334961, -R8 ;  /* 0x3fb8aa3b07087823 */ /* 0x000fe20000000808 */
[C---:B------:R-:W-:Y:S01]  /*0ae0*/  FADD R10, R13.reuse, -12583039 ;  /* 0xcb40007f0d0a7421 */ /* 0x040fe20000000000 */
[----:B------:R-:W-:Y:S02]  /*0af0*/  SHF.L.U32 R13, R13, 0x17, RZ ;  /* 0x000000170d0d7819 */ /* 0x000fe400000006ff */
[----:B------:R-:W-:Y:S01]  /*0b00*/  FFMA R8, R7, 1.925963033500011079e-08, R8 ;  /* 0x32a5706007087823 */ /* 0x000fe20000000008 */
[----:B------:R-:W-:-:S04]  /*0b10*/  FFMA R10, R11, 1.4426950216293334961, -R10 ;  /* 0x3fb8aa3b0b0a7823 */ /* 0x000fc8000000080a */
[----:B------:R-:W-:Y:S01]  /*0b20*/  FFMA R10, R11, 1.925963033500011079e-08, R10 ;  /* 0x32a570600b0a7823 */ /* 0x000fe2000000000a */
[----:B------:R-:W0:Y:S08]  /*0b30*/  MUFU.EX2 R8, R8 ;  /* 0x0000000800087308 */ /* 0x000e300000000800 */
[----:B------:R-:W1:Y:S01]  /*0b40*/  MUFU.EX2 R10, R10 ;  /* 0x0000000a000a7308 */ /* 0x000e620000000800 */
[----:B0-----:R-:W-:-:S04]  /*0b50*/  FFMA R2, R2, R8, R5 ;  /* 0x0000000802027223 */ /* 0x001fc80000000005 */
[----:B-1----:R-:W-:-:S07]  /*0b60*/  FFMA R5, R13, R10, R2 ;  /* 0x0000000a0d057223 */ /* 0x002fce0000000002 */
.L_x_4:
[----:B------:R-:W-:Y:S05]  /*0b70*/  BRA.U UP1, `(.L_x_0) ;  /* 0x0000000101347547 */ /* 0x000fea000b800000 */
[----:B------:R-:W0:Y:S02]  /*0b80*/  LDC.64 R2, c[0x0][0x388] ;  /* 0x0000e200ff027b82 */ /* 0x000e240000000a00 */
[----:B0-----:R-:W-:-:S06]  /*0b90*/  IMAD.WIDE.U32 R6, R6, 0x4, R2 ;  /* 0x0000000406067825 */ /* 0x001fcc00078e0002 */
[----:B------:R-:W2:Y:S01]  /*0ba0*/  LDG.E R6, desc[UR10][R6.64] ;  /* 0x0000000a06067981 */ /* 0x000ea2000c1e1900 */
[----:B------:R-:W-:Y:S01]  /*0bb0*/  HFMA2 R3, -RZ, RZ, 0.96630859375, -0.0022525787353515625 ;  /* 0x3bbb989dff037431 */ /* 0x000fe200000001ff */
[----:B------:R-:W-:-:S04]  /*0bc0*/  MOV R9, 0x437c0000 ;  /* 0x437c000000097802 */ /* 0x000fc80000000f00 */
[----:B--2---:R-:W-:-:S04]  /*0bd0*/  FFMA.SAT R2, R6, R3, 0.5 ;  /* 0x3f00000006027423 */ /* 0x004fc80000002003 */
[----:B------:R-:W-:-:S04]  /*0be0*/  FFMA.RM R2, R2, R9, 12582913 ;  /* 0x4b40000102027423 */ /* 0x000fc80000004009 */
[C---:B------:R-:W-:Y:S01]  /*0bf0*/  FADD R3, R2.reuse, -12583039 ;  /* 0xcb40007f02037421 */ /* 0x040fe20000000000 */
[----:B------:R-:W-:-:S03]  /*0c00*/  SHF.L.U32 R2, R2, 0x17, RZ ;  /* 0x0000001702027819 */ /* 0x000fc600000006ff */
[----:B------:R-:W-:-:S04]  /*0c10*/  FFMA R3, R6, 1.4426950216293334961, -R3 ;  /* 0x3fb8aa3b06037823 */ /* 0x000fc80000000803 */
[----:B------:R-:W-:-:S06]  /*0c20*/  FFMA R3, R6, 1.925963033500011079e-08, R3 ;  /* 0x32a5706006037823 */ /* 0x000fcc0000000003 */
[----:B------:R-:W0:Y:S02]  /*0c30*/  MUFU.EX2 R3, R3 ;  /* 0x0000000300037308 */ /* 0x000e240000000800 */
[----:B0-----:R-:W-:-:S07]  /*0c40*/  FFMA R5, R2, R3, R5 ;  /* 0x0000000302057223 */ /* 0x001fce0000000005 */
.L_x_0:
[----:B------:R-:W-:Y:S01]  /*0c50*/  MOV R3, 0x3bbb989d ;  /* 0x3bbb989d00037802 */ /* 0x000fe20000000f00 */
[----:B------:R-:W0:Y:S01]  /*0c60*/  MUFU.RCP R6, R5 ;  /* 0x0000000500067308 */ /* 0x000e220000001000 */
[----:B------:R-:W-:Y:S01]  /*0c70*/  MOV R7, 0x437c0000 ;  /* 0x437c000000077802 */ /* 0x000fe20000000f00 */
[----:B------:R-:W-:Y:S02]  /*0c80*/  BSSY.RECONVERGENT B0, `(.L_x_5) ;  /* 0x0000014000007945 */ /* 0x000fe40003800200 */
[----:B-----5:R-:W-:-:S04]  /*0c90*/  FFMA.SAT R2, R0, R3, 0.5 ;  /* 0x3f00000000027423 */ /* 0x020fc80000002003 */
[----:B------:R-:W-:-:S04]  /*0ca0*/  FFMA.RM R2, R2, R7, 12582913 ;  /* 0x4b40000102027423 */ /* 0x000fc80000004007 */
[----:B------:R-:W-:-:S04]  /*0cb0*/  FADD R3, R2, -12583039 ;  /* 0xcb40007f02037421 */ /* 0x000fc80000000000 */
[----:B------:R-:W-:Y:S01]  /*0cc0*/  FFMA R3, R0, 1.4426950216293334961, -R3 ;  /* 0x3fb8aa3b00037823 */ /* 0x000fe20000000803 */
[----:B0-----:R-:W-:-:S03]  /*0cd0*/  FFMA R7, R6, -R5, 1 ;  /* 0x3f80000006077423 */ /* 0x001fc60000000805 */
[----:B------:R-:W-:Y:S01]  /*0ce0*/  FFMA R3, R0, 1.925963033500011079e-08, R3 ;  /* 0x32a5706000037823 */ /* 0x000fe20000000003 */
[----:B------:R-:W-:Y:S01]  /*0cf0*/  SHF.L.U32 R0, R2, 0x17, RZ ;  /* 0x0000001702007819 */ /* 0x000fe200000006ff */
[----:B------:R-:W-:-:S04]  /*0d00*/  FFMA R7, R6, R7, R6 ;  /* 0x0000000706077223 */ /* 0x000fc80000000006 */
[----:B------:R-:W0:Y:S02]  /*0d10*/  MUFU.EX2 R3, R3 ;  /* 0x0000000300037308 */ /* 0x000e240000000800 */
[----:B0-----:R-:W-:-:S06]  /*0d20*/  FMUL R0, R0, R3 ;  /* 0x0000000300007220 */ /* 0x001fcc0000400000 */
[----:B------:R-:W0:Y:S01]  /*0d30*/  FCHK P0, R0, R5 ;  /* 0x0000000500007302 */ /* 0x000e220000000000 */
[----:B------:R-:W-:-:S04]  /*0d40*/  FFMA R2, R0, R7, RZ ;  /* 0x0000000700027223 */ /* 0x000fc800000000ff */
[----:B------:R-:W-:-:S04]  /*0d50*/  FFMA R6, R2, -R5, R0 ;  /* 0x8000000502067223 */ /* 0x000fc80000000000 */
[----:B------:R-:W-:Y:S01]  /*0d60*/  FFMA R7, R7, R6, R2 ;  /* 0x0000000607077223 */ /* 0x000fe20000000002 */
[----:B0-----:R-:W-:Y:S06]  /*0d70*/  @!P0 BRA `(.L_x_6) ;  /* 0x0000000000108947 */ /* 0x001fec0003800000 */
[----:B------:R-:W-:Y:S02]  /*0d80*/  MOV R3, R5 ;  /* 0x0000000500037202 */ /* 0x000fe40000000f00 */
[----:B------:R-:W-:-:S07]  /*0d90*/  MOV R2, 0xdb0 ;  /* 0x00000db000027802 */ /* 0x000fce0000000f00 */
[----:B------:R-:W-:Y:S05]  /*0da0*/  CALL.REL.NOINC `($__internal_0_$__cuda_sm3x_div_rn_noftz_f32_slowpath) ;  /* 0x0000000000187944 */ /* 0x000fea0003c00000 */
[----:B------:R-:W-:-:S07]  /*0db0*/  MOV R7, R0 ;  /* 0x0000000000077202 */ /* 0x000fce0000000f00 */
.L_x_6:
[----:B------:R-:W-:Y:S05]  /*0dc0*/  BSYNC.RECONVERGENT B0 ;  /* 0x0000000000007941 */ /* 0x000fea0003800200 */
.L_x_5:
[----:B------:R-:W0:Y:S02]  /*0dd0*/  LDC.64 R2, c[0x0][0x388] ;  /* 0x0000e200ff027b82 */ /* 0x000e240000000a00 */
[----:B0-----:R-:W-:-:S05]  /*0de0*/  IMAD.WIDE R4, R4, 0x4, R2 ;  /* 0x0000000404047825 */ /* 0x001fca00078e0202 */
[----:B------:R-:W-:Y:S01]  /*0df0*/  STG.E desc[UR10][R4.64], R7 ;  /* 0x0000000704007986 */ /* 0x000fe2000c10190a */
[----:B------:R-:W-:Y:S05]  /*0e00*/  EXIT ;  /* 0x000000000000794d */ /* 0x000fea0003800000 */
        .weak           $__internal_0_$__cuda_sm3x_div_rn_noftz_f32_slowpath
        .type           $__internal_0_$__cuda_sm3x_div_rn_noftz_f32_slowpath,@function
        .size           $__internal_0_$__cuda_sm3x_div_rn_noftz_f32_slowpath,(.L_x_59 - $__internal_0_$__cuda_sm3x_div_rn_noftz_f32_slowpath)
$__internal_0_$__cuda_sm3x_div_rn_noftz_f32_slowpath:
[----:B------:R-:W-:Y:S01]  /*0e10*/  SHF.R.U32.HI R6, RZ, 0x17, R3 ;  /* 0x00000017ff067819 */ /* 0x000fe20000011603 */
[----:B------:R-:W-:Y:S01]  /*0e20*/  BSSY.RECONVERGENT B1, `(.L_x_7) ;  /* 0x0000063000017945 */ /* 0x000fe20003800200 */
[----:B------:R-:W-:Y:S02]  /*0e30*/  SHF.R.U32.HI R5, RZ, 0x17, R0 ;  /* 0x00000017ff057819 */ /* 0x000fe40000011600 */
[----:B------:R-:W-:Y:S02]  /*0e40*/  LOP3.LUT R10, R6, 0xff, RZ, 0xc0, !PT ;  /* 0x000000ff060a7812 */ /* 0x000fe400078ec0ff */
[----:B------:R-:W-:Y:S02]  /*0e50*/  LOP3.LUT R5, R5, 0xff, RZ, 0xc0, !PT ;  /* 0x000000ff05057812 */ /* 0x000fe400078ec0ff */
[----:B------:R-:W-:Y:S02]  /*0e60*/  IADD3 R9, PT, PT, R10, -0x1, RZ ;  /* 0xffffffff0a097810 */ /* 0x000fe40007ffe0ff */
[----:B------:R-:W-:-:S02]  /*0e70*/  IADD3 R8, PT, PT, R5, -0x1, RZ ;  /* 0xffffffff05087810 */ /* 0x000fc40007ffe0ff */
[----:B------:R-:W-:Y:S02]  /*0e80*/  ISETP.GT.U32.AND P0, PT, R9, 0xfd, PT ;  /* 0x000000fd0900780c */ /* 0x000fe40003f04070 */
[----:B------:R-:W-:Y:S02]  /*0e90*/  MOV R6, R0 ;  /* 0x0000000000067202 */ /* 0x000fe40000000f00 */
[----:B------:R-:W-:-:S13]  /*0ea0*/  ISETP.GT.U32.OR P0, PT, R8, 0xfd, P0 ;  /* 0x000000fd0800780c */ /* 0x000fda0000704470 */
[----:B------:R-:W-:Y:S01]  /*0eb0*/  @!P0 MOV R7, RZ ;  /* 0x000000ff00078202 */ /* 0x000fe20000000f00 */
[----:B------:R-:W-:Y:S06]  /*0ec0*/  @!P0 BRA `(.L_x_8) ;  /* 0x00000000005c8947 */ /* 0x000fec0003800000 */
[----:B------:R-:W-:Y:S02]  /*0ed0*/  FSETP.GTU.FTZ.AND P1, PT, |R3|, +INF , PT ;  /* 0x7f8000000300780b */ /* 0x000fe40003f3c200 */
[----:B------:R-:W-:-:S04]  /*0ee0*/  FSETP.GTU.FTZ.AND P0, PT, |R0|, +INF , PT ;  /* 0x7f8000000000780b */ /* 0x000fc80003f1c200 */
[----:B------:R-:W-:-:S13]  /*0ef0*/  PLOP3.LUT P0, PT, P0, P1, PT, 0xf8, 0x8f ;  /* 0x00000000008f781c */ /* 0x000fda0000703f70 */
[----:B------:R-:W-:Y:S05]  /*0f00*/  @P0 BRA `(.L_x_9) ;  /* 0x00000004004c0947 */ /* 0x000fea0003800000 */
[----:B------:R-:W-:-:S13]  /*0f10*/  LOP3.LUT P0, RZ, R3, 0x7fffffff, R6, 0xc8, !PT ;  /* 0x7fffffff03ff7812 */ /* 0x000fda000780c806 */
[----:B------:R-:W-:Y:S05]  /*0f20*/  @!P0 BRA `(.L_x_10) ;  /* 0x00000004003c8947 */ /* 0x000fea0003800000 */
[C---:B------:R-:W-:Y:S02]  /*0f30*/  FSETP.NEU.FTZ.AND P2, PT, |R0|.reuse, +INF , PT ;  /* 0x7f8000000000780b */ /* 0x040fe40003f5d200 */
[----:B------:R-:W-:Y:S02]  /*0f40*/  FSETP.NEU.FTZ.AND P1, PT, |R3|, +INF , PT ;  /* 0x7f8000000300780b */ /* 0x000fe40003f3d200 */
[----:B------:R-:W-:-:S11]  /*0f50*/  FSETP.NEU.FTZ.AND P0, PT, |R0|, +INF , PT ;  /* 0x7f8000000000780b */ /* 0x000fd60003f1d200 */
[----:B------:R-:W-:Y:S05]  /*0f60*/  @!P1 BRA !P2, `(.L_x_10) ;  /* 0x00000004002c9947 */ /* 0x000fea0005000000 */
[----:B------:R-:W-:-:S04]  /*0f70*/  LOP3.LUT P2, RZ, R6, 0x7fffffff, RZ, 0xc0, !PT ;  /* 0x7fffffff06ff7812 */ /* 0x000fc8000784c0ff */
[----:B------:R-:W-:-:S13]  /*0f80*/  PLOP3.LUT P1, PT, P1, P2, PT, 0x2f, 0xf2 ;  /* 0x0000000000f2781c */ /* 0x000fda0000f24577 */
[----:B------:R-:W-:Y:S05]  /*0f90*/  @P1 BRA `(.L_x_11) ;  /* 0x0000000400181947 */ /* 0x000fea0003800000 */
[----:B------:R-:W-:-:S04]  /*0fa0*/  LOP3.LUT P1, RZ, R3, 0x7fffffff, RZ, 0xc0, !PT ;  /* 0x7fffffff03ff7812 */ /* 0x000fc8000782c0ff */
[----:B------:R-:W-:-:S13]  /*0fb0*/  PLOP3.LUT P0, PT, P0, P1, PT, 0x2f, 0xf2 ;  /* 0x0000000000f2781c */ /* 0x000fda0000702577 */
[----:B------:R-:W-:Y:S05]  /*0fc0*/  @P0 BRA `(.L_x_12) ;  /* 0x0000000400000947 */ /* 0x000fea0003800000 */
[----:B------:R-:W-:Y:S02]  /*0fd0*/  ISETP.GE.AND P0, PT, R8, RZ, PT ;  /* 0x000000ff0800720c */ /* 0x000fe40003f06270 */
[----:B------:R-:W-:-:S11]  /*0fe0*/  ISETP.GE.AND P1, PT, R9, RZ, PT ;  /* 0x000000ff0900720c */ /* 0x000fd60003f26270 */
[----:B------:R-:W-:Y:S01]  /*0ff0*/  @P0 MOV R7, RZ ;  /* 0x000000ff00070202 */ /* 0x000fe20000000f00 */
[----:B------:R-:W-:Y:S01]  /*1000*/  @!P0 FFMA R6, R0, 1.84467440737095516160e+19, RZ ;  /* 0x5f80000000068823 */ /* 0x000fe200000000ff */
[----:B------:R-:W-:Y:S01]  /*1010*/  @!P0 MOV R7, 0xffffffc0 ;  /* 0xffffffc000078802 */ /* 0x000fe20000000f00 */
[----:B------:R-:W-:-:S03]  /*1020*/  @!P1 FFMA R3, R3, 1.84467440737095516160e+19, RZ ;  /* 0x5f80000003039823 */ /* 0x000fc600000000ff */
[----:B------:R-:W-:-:S07]  /*1030*/  @!P1 IADD3 R7, PT, PT, R7, 0x40, RZ ;  /* 0x0000004007079810 */ /* 0x000fce0007ffe0ff */
.L_x_8:
[----:B------:R-:W-:Y:S01]  /*1040*/  LEA R0, R10, 0xc0800000, 0x17 ;  /* 0xc08000000a007811 */ /* 0x000fe200078eb8ff */
[----:B------:R-:W-:Y:S01]  /*1050*/  BSSY.RECONVERGENT B2, `(.L_x_13) ;  /* 0x0000036000027945 */ /* 0x000fe20003800200 */
[----:B------:R-:W-:Y:S02]  /*1060*/  IADD3 R5, PT, PT, R5, -0x7f, RZ ;  /* 0xffffff8105057810 */ /* 0x000fe40007ffe0ff */
[----:B------:R-:W-:-:S03]  /*1070*/  IADD3 R3, PT, PT, -R0, R3, RZ ;  /* 0x0000000300037210 */ /* 0x000fc60007ffe1ff */
[----:B------:R-:W-:Y:S01]  /*1080*/  IMAD R0, R5, -0x800000, R6 ;  /* 0xff80000005007824 */ /* 0x000fe200078e0206 */
[----:B------:R-:W0:Y:S01]  /*1090*/  MUFU.RCP R8, R3 ;  /* 0x0000000300087308 */ /* 0x000e220000001000 */
[----:B------:R-:W-:-:S04]  /*10a0*/  FADD.FTZ R9, -R3, -RZ ;  /* 0x800000ff03097221 */ /* 0x000fc80000010100 */
[----:B0-----:R-:W-:-:S04]  /*10b0*/  FFMA R11, R8, R9, 1 ;  /* 0x3f800000080b7423 */ /* 0x001fc80000000009 */
[----:B------:R-:W-:-:S04]  /*10c0*/  FFMA R13, R8, R11, R8 ;  /* 0x0000000b080d7223 */ /* 0x000fc80000000008 */
[----:B------:R-:W-:-:S04]  /*10d0*/  FFMA R6, R0, R13, RZ ;  /* 0x0000000d00067223 */ /* 0x000fc800000000ff */
[----:B------:R-:W-:-:S04]  /*10e0*/  FFMA R11, R9, R6, R0 ;  /* 0x00000006090b7223 */ /* 0x000fc80000000000 */
[----:B------:R-:W-:Y:S01]  /*10f0*/  FFMA R8, R13, R11, R6 ;  /* 0x0000000b0d087223 */ /* 0x000fe20000000006 */
[----:B------:R-:W-:-:S03]  /*1100*/  IADD3 R6, PT, PT, R5, 0x7f, -R10 ;  /* 0x0000007f05067810 */ /* 0x000fc60007ffe80a */
[----:B------:R-:W-:Y:S01]  /*1110*/  FFMA R9, R9, R8, R0 ;  /* 0x0000000809097223 */ /* 0x000fe20000000000 */
[----:B------:R-:W-:-:S03]  /*1120*/  IADD3 R6, PT, PT, R6, R7, RZ ;  /* 0x0000000706067210 */ /* 0x000fc60007ffe0ff */
[----:B------:R-:W-:-:S05]  /*1130*/  FFMA R0, R13, R9, R8 ;  /* 0x000000090d007223 */ /* 0x000fca0000000008 */
[----:B------:R-:W-:-:S04]  /*1140*/  SHF.R.U32.HI R3, RZ, 0x17, R0 ;  /* 0x00000017ff037819 */ /* 0x000fc80000011600 */
[----:B------:R-:W-:-:S04]  /*1150*/  LOP3.LUT R3, R3, 0xff, RZ, 0xc0, !PT ;  /* 0x000000ff03037812 */ /* 0x000fc800078ec0ff */
[----:B------:R-:W-:-:S04]  /*1160*/  IADD3 R7, PT, PT, R3, R6, RZ ;  /* 0x0000000603077210 */ /* 0x000fc80007ffe0ff */
[----:B------:R-:W-:-:S04]  /*1170*/  IADD3 R3, PT, PT, R7, -0x1, RZ ;  /* 0xffffffff07037810 */ /* 0x000fc80007ffe0ff */
[----:B------:R-:W-:-:S13]  /*1180*/  ISETP.GE.U32.AND P0, PT, R3, 0xfe, PT ;  /* 0x000000fe0300780c */ /* 0x000fda0003f06070 */
[----:B------:R-:W-:Y:S05]  /*1190*/  @!P0 BRA `(.L_x_14) ;  /* 0x0000000000808947 */ /* 0x000fea0003800000 */
[----:B------:R-:W-:-:S13]  /*11a0*/  ISETP.GT.AND P0, PT, R7, 0xfe, PT ;  /* 0x000000fe0700780c */ /* 0x000fda0003f04270 */
[----:B------:R-:W-:Y:S05]  /*11b0*/  @P0 BRA `(.L_x_15) ;  /* 0x00000000006c0947 */ /* 0x000fea0003800000 */
[----:B------:R-:W-:-:S13]  /*11c0*/  ISETP.GE.AND P0, PT, R7, 0x1, PT ;  /* 0x000000010700780c */ /* 0x000fda0003f06270 */
[----:B------:R-:W-:Y:S05]  /*11d0*/  @P0 BRA `(.L_x_16) ;  /* 0x0000000000740947 */ /* 0x000fea0003800000 */
[----:B------:R-:W-:Y:S02]  /*11e0*/  ISETP.GE.AND P0, PT, R7, -0x18, PT ;  /* 0xffffffe80700780c */ /* 0x000fe40003f06270 */
[----:B------:R-:W-:-:S11]  /*11f0*/  LOP3.LUT R0, R0, 0x80000000, RZ, 0xc0, !PT ;  /* 0x8000000000007812 */ /* 0x000fd600078ec0ff */
[----:B------:R-:W-:Y:S05]  /*1200*/  @!P0 BRA `(.L_x_16) ;  /* 0x0000000000688947 */ /* 0x000fea0003800000 */
[CCC-:B------:R-:W-:Y:S01]  /*1210*/  FFMA.RZ R3, R13.reuse, R9.reuse, R8.reuse ;  /* 0x000000090d037223 */ /* 0x1c0fe2000000c008 */
[-CC-:B------:R-:W-:Y:S01]  /*1220*/  FFMA.RM R6, R13, R9.reuse, R8.reuse ;  /* 0x000000090d067223 */ /* 0x180fe20000004008 */
[C---:B------:R-:W-:Y:S02]  /*1230*/  ISETP.NE.AND P2, PT, R7.reuse, RZ, PT ;  /* 0x000000ff0700720c */ /* 0x040fe40003f45270 */
[----:B------:R-:W-:Y:S02]  /*1240*/  ISETP.NE.AND P1, PT, R7, RZ, PT ;  /* 0x000000ff0700720c */ /* 0x000fe40003f25270 */
[----:B------:R-:W-:Y:S01]  /*1250*/  LOP3.LUT R5, R3, 0x7fffff, RZ, 0xc0, !PT ;  /* 0x007fffff03057812 */ /* 0x000fe200078ec0ff */
[----:B------:R-:W-:Y:S01]  /*1260*/  FFMA.RP R3, R13, R9, R8 ;  /* 0x000000090d037223 */ /* 0x000fe20000008008 */
[----:B------:R-:W-:Y:S02]  /*1270*/  IADD3 R8, PT, PT, R7, 0x20, RZ ;  /* 0x0000002007087810 */ /* 0x000fe40007ffe0ff */
[----:B------:R-:W-:-:S02]  /*1280*/  LOP3.LUT R5, R5, 0x800000, RZ, 0xfc, !PT ;  /* 0x0080000005057812 */ /* 0x000fc400078efcff */
[----:B------:R-:W-:Y:S02]  /*1290*/  IADD3 R7, PT, PT, -R7, RZ, RZ ;  /* 0x000000ff07077210 */ /* 0x000fe40007ffe1ff */
[----:B------:R-:W-:Y:S02]  /*12a0*/  SHF.L.U32 R8, R5, R8, RZ ;  /* 0x0000000805087219 */ /* 0x000fe400000006ff */
[----:B------:R-:W-:Y:S02]  /*12b0*/  FSETP.NEU.FTZ.AND P0, PT, R3, R6, PT ;  /* 0x000000060300720b */ /* 0x000fe40003f1d000 */
[----:B------:R-:W-:Y:S02]  /*12c0*/  SEL R6, R7, RZ, P2 ;  /* 0x000000ff07067207 */ /* 0x000fe40001000000 */
[----:B------:R-:W-:Y:S02]  /*12d0*/  ISETP.NE.AND P1, PT, R8, RZ, P1 ;  /* 0x000000ff0800720c */ /* 0x000fe40000f25270 */
[----:B------:R-:W-:-:S02]  /*12e0*/  SHF.R.U32.HI R6, RZ, R6, R5 ;  /* 0x00000006ff067219 */ /* 0x000fc40000011605 */
[----:B------:R-:W-:Y:S02]  /*12f0*/  PLOP3.LUT P0, PT, P0, P1, PT, 0xf8, 0x8f ;  /* 0x00000000008f781c */ /* 0x000fe40000703f70 */
[----:B------:R-:W-:Y:S02]  /*1300*/  SHF.R.U32.HI R8, RZ, 0x1, R6 ;  /* 0x00000001ff087819 */ /* 0x000fe40000011606 */
[----:B------:R-:W-:-:S04]  /*1310*/  SEL R3, RZ, 0x1, !P0 ;  /* 0x00000001ff037807 */ /* 0x000fc80004000000 */
[----:B------:R-:W-:-:S04]  /*1320*/  LOP3.LUT R3, R3, 0x1, R8, 0xf8, !PT ;  /* 0x0000000103037812 */ /* 0x000fc800078ef808 */
[----:B------:R-:W-:-:S04]  /*1330*/  LOP3.LUT R3, R3, R6, RZ, 0xc0, !PT ;  /* 0x0000000603037212 */ /* 0x000fc800078ec0ff */
[----:B------:R-:W-:-:S04]  /*1340*/  IADD3 R3, PT, PT, R8, R3, RZ ;  /* 0x0000000308037210 */ /* 0x000fc80007ffe0ff */
[----:B------:R-:W-:Y:S01]  /*1350*/  LOP3.LUT R0, R3, R0, RZ, 0xfc, !PT ;  /* 0x0000000003007212 */ /* 0x000fe200078efcff */
[----:B------:R-:W-:Y:S06]  /*1360*/  BRA `(.L_x_16) ;  /* 0x0000000000107947 */ /* 0x000fec0003800000 */
.L_x_15:
[----:B------:R-:W-:-:S04]  /*1370*/  LOP3.LUT R0, R0, 0x80000000, RZ, 0xc0, !PT ;  /* 0x8000000000007812 */ /* 0x000fc800078ec0ff */
[----:B------:R-:W-:Y:S01]  /*1380*/  LOP3.LUT R0, R0, 0x7f800000, RZ, 0xfc, !PT ;  /* 0x7f80000000007812 */ /* 0x000fe200078efcff */
[----:B------:R-:W-:Y:S06]  /*1390*/  BRA `(.L_x_16) ;  /* 0x0000000000047947 */ /* 0x000fec0003800000 */
.L_x_14:
[----:B------:R-:W-:-:S07]  /*13a0*/  LEA R0, R6, R0, 0x17 ;  /* 0x0000000006007211 */ /* 0x000fce00078eb8ff */
.L_x_16:
[----:B------:R-:W-:Y:S05]  /*13b0*/  BSYNC.RECONVERGENT B2 ;  /* 0x0000000000027941 */ /* 0x000fea0003800200 */
.L_x_13:
[----:B------:R-:W-:Y:S05]  /*13c0*/  BRA `(.L_x_17) ;  /* 0x0000000000207947 */ /* 0x000fea0003800000 */
.L_x_12:
[----:B------:R-:W-:-:S04]  /*13d0*/  LOP3.LUT R0, R3, 0x80000000, R6, 0x48, !PT ;  /* 0x8000000003007812 */ /* 0x000fc800078e4806 */
[----:B------:R-:W-:Y:S01]  /*13e0*/  LOP3.LUT R0, R0, 0x7f800000, RZ, 0xfc, !PT ;  /* 0x7f80000000007812 */ /* 0x000fe200078efcff */
[----:B------:R-:W-:Y:S06]  /*13f0*/  BRA `(.L_x_17) ;  /* 0x0000000000147947 */ /* 0x000fec0003800000 */
.L_x_11:
[----:B------:R-:W-:Y:S01]  /*1400*/  LOP3.LUT R0, R3, 0x80000000, R6, 0x48, !PT ;  /* 0x8000000003007812 */ /* 0x000fe200078e4806 */
[----:B------:R-:W-:Y:S06]  /*1410*/  BRA `(.L_x_17) ;  /* 0x00000000000c7947 */ /* 0x000fec0003800000 */
.L_x_10:
[----:B------:R-:W0:Y:S01]  /*1420*/  MUFU.RSQ R0, -QNAN ;  /* 0xffc0000000007908 */ /* 0x000e220000001400 */
[----:B------:R-:W-:Y:S05]  /*1430*/  BRA `(.L_x_17) ;  /* 0x0000000000047947 */ /* 0x000fea0003800000 */
.L_x_9:
[----:B------:R-:W-:-:S07]  /*1440*/  FADD.FTZ R0, R0, R3 ;  /* 0x0000000300007221 */ /* 0x000fce0000010000 */
.L_x_17:
[----:B------:R-:W-:Y:S05]  /*1450*/  BSYNC.RECONVERGENT B1 ;  /* 0x0000000000017941 */ /* 0x000fea0003800200 */
.L_x_7:
[----:B------:R-:W-:-:S04]  /*1460*/  HFMA2 R3, -RZ, RZ, 0, 0 ;  /* 0x00000000ff037431 */ /* 0x000fc800000001ff */
[----:B0-----:R-:W-:Y:S05]  /*1470*/  RET.REL.NODEC R2 `(_Z11outputLayerPfS_i) ;  /* 0xffffffe802e07950 */ /* 0x001fea0003c3ffff */
.L_x_18:
[----:B------:R-:W-:-:S00]  /*1480*/  BRA `(.L_x_18) ;  /* 0xfffffffc00fc7947 */ /* 0x000fc0000383ffff */
[----:B------:R-:W-:-:S00]  /*1490*/  NOP ;  /* 0x0000000000007918 */ /* 0x000fc00000000000 */
        /* <DEDUP_REMOVED lines=14> */
.L_x_59:


//--------------------- .text._Z10denseLayerPfS_S_S_ii --------------------------
	.section	.text._Z10denseLayerPfS_S_S_ii,"ax",@progbits
	.align	128
        .global         _Z10denseLayerPfS_S_S_ii
        .type           _Z10denseLayerPfS_S_S_ii,@function
        .size           _Z10denseLayerPfS_S_S_ii,(.L_x_62 - _Z10denseLayerPfS_S_S_ii)
        .other          _Z10denseLayerPfS_S_S_ii,@"STO_CUDA_ENTRY STV_DEFAULT"
_Z10denseLayerPfS_S_S_ii:
.text._Z10denseLayerPfS_S_S_ii:
        /* <DEDUP_REMOVED lines=10> */
[----:B------:R-:W2:Y:S01]  /*00a0*/  LDCU UR8, c[0x0][0x3a0] ;  /* 0x00007400ff0877ac */ /* 0x000ea20008000800 */
[----:B0-----:R-:W-:-:S05]  /*00b0*/  IMAD.WIDE R2, R6, 0x4, R2 ;  /* 0x0000000406027825 */ /* 0x001fca00078e0202 */
[----:B-1----:R0:W5:Y:S01]  /*00c0*/  LDG.E R15, desc[UR12][R2.64] ;  /* 0x0000000c020f7981 */ /* 0x002162000c1e1900 */
[----:B--2---:R-:W-:-:S09]  /*00d0*/  UISETP.GE.AND UP0, UPT, UR8, 0x1, UPT ;  /* 0x000000010800788c */ /* 0x004fd2000bf06270 */
[----:B0-----:R-:W-:Y:S05]  /*00e0*/  BRA.U !UP0, `(.L_x_19) ;  /* 0x00000009085c7547 */ /* 0x001fea000b800000 */
[----:B------:R-:W-:Y:S01]  /*00f0*/  UISETP.GE.U32.AND UP1, UPT, UR8, 0x10, UPT ;  /* 0x000000100800788c */ /* 0x000fe2000bf26070 */
[----:B------:R-:W-:Y:S01]  /*0100*/  HFMA2 R8, -RZ, RZ, 0, 0 ;  /* 0x00000000ff087431 */ /* 0x000fe200000001ff */
[----:B------:R-:W-:Y:S02]  /*0110*/  ULOP3.LUT UR9, UR8, 0xf, URZ, 0xc0, !UPT ;  /* 0x0000000f08097892 */ /* 0x000fe4000f8ec0ff */
[----:B------:R-:W-:Y:S02]  /*0120*/  IMAD R7, R6, UR8, RZ ;  /* 0x0000000806077c24 */ /* 0x000fe4000f8e02ff */
[----:B------:R-:W-:-:S03]  /*0130*/  UISETP.NE.AND UP0, UPT, UR9, URZ, UPT ;  /* 0x000000ff0900728c */ /* 0x000fc6000bf05270 */
[----:B------:R-:W-:Y:S08]  /*0140*/  BRA.U !UP1, `(.L_x_20) ;  /* 0x0000000509147547 */ /* 0x000ff0000b800000 */
[----:B------:R-:W0:Y:S01]  /*0150*/  LDCU.64 UR6, c[0x0][0x380] ;  /* 0x00007000ff0677ac */ /* 0x000e220008000a00 */
[----:B------:R-:W-:Y:S01]  /*0160*/  MOV R0, R7 ;  /* 0x0000000700007202 */ /* 0x000fe20000000f00 */
[----:B------:R-:W1:Y:S01]  /*0170*/  LDCU.64 UR4, c[0x0][0x390] ;  /* 0x00007200ff0477ac */ /* 0x000e620008000a00 */
[----:B------:R-:W-:-:S04]  /*0180*/  ULOP3.LUT UR10, UR8, 0x7ffffff0, URZ, 0xc0, !UPT ;  /* 0x7ffffff0080a7892 */ /* 0x000fc8000f8ec0ff */
[----:B------:R-:W-:Y:S02]  /*0190*/  UIADD3 UR11, UPT, UPT, -UR10, URZ, URZ ;  /* 0x000000ff0a0b7290 */ /* 0x000fe4000fffe1ff */
[----:B------:R-:W-:Y:S01]  /*01a0*/  MOV R8, UR10 ;  /* 0x0000000a00087c02 */ /* 0x000fe20008000f00 */
[----:B0-----:R-:W-:-:S04]  /*01b0*/  UIADD3 UR6, UP1, UPT, UR6, 0x20, URZ ;  /* 0x0000002006067890 */ /* 0x001fc8000ff3e0ff */
[----:B------:R-:W-:Y:S02]  /*01c0*/  UIADD3.X UR7, UPT, UPT, URZ, UR7, URZ, UP1, !UPT ;  /* 0x00000007ff077290 */ /* 0x000fe40008ffe4ff */
[----:B-1----:R-:W-:Y:S01]  /*01d0*/  UIADD3 UR4, UP2, UPT, UR4, 0x20, URZ ;  /* 0x0000002004047890 */ /* 0x002fe2000ff5e0ff */
[----:B------:R-:W-:-:S03]  /*01e0*/  MOV R2, UR6 ;  /* 0x0000000600027c02 */ /* 0x000fc60008000f00 */
[----:B------:R-:W-:Y:S01]  /*01f0*/  MOV R3, UR7 ;  /* 0x0000000700037c02 */ /* 0x000fe20008000f00 */
[----:B------:R-:W-:-:S12]  /*0200*/  UIADD3.X UR5, UPT, UPT, URZ, UR5, URZ, UP2, !UPT ;  /* 0x00000005ff057290 */ /* 0x000fd800097fe4ff */
.L_x_21:
[----:B------:R-:W-:Y:S01]  /*0210*/  MOV R4, UR4 ;  /* 0x0000000400047c02 */ /* 0x000fe20008000f00 */
[----:B------:R-:W2:Y:S01]  /*0220*/  LDG.E R16, desc[UR12][R2.64+-0x20] ;  /* 0xffffe00c02107981 */ /* 0x000ea2000c1e1900 */
[----:B------:R-:W-:-:S03]  /*0230*/  MOV R5, UR5 ;  /* 0x0000000500057c02 */ /* 0x000fc60008000f00 */
[----:B------:R-:W3:Y:S01]  /*0240*/  LDG.E R18, desc[UR12][R2.64+-0x1c] ;  /* 0xffffe40c02127981 */ /* 0x000ee2000c1e1900 */
[----:B------:R-:W-:-:S03]  /*0250*/  IMAD.WIDE R4, R0, 0x4, R4 ;  /* 0x0000000400047825 */ /* 0x000fc600078e0204 */
[----:B------:R-:W4:Y:S04]  /*0260*/  LDG.E R19, desc[UR12][R2.64+-0x18] ;  /* 0xffffe80c02137981 */ /* 0x000f28000c1e1900 */
[----:B------:R-:W2:Y:S04]  /*0270*/  LDG.E R17, desc[UR12][R4.64+-0x20] ;  /* 0xffffe00c04117981 */ /* 0x000ea8000c1e1900 */
[----:B------:R-:W3:Y:S04]  /*0280*/  LDG.E R25, desc[UR12][R4.64+-0x1c] ;  /* 0xffffe40c04197981 */ /* 0x000ee8000c1e1900 */
[----:B------:R-:W4:Y:S04]  /*0290*/  LDG.E R20, desc[UR12][R4.64+-0x18] ;  /* 0xffffe80c04147981 */ /* 0x000f28000c1e1900 */
        /* <DEDUP_REMOVED lines=9> */
[----:B------:R-:W4:Y:S01]  /*0330*/  LDG.E R14, desc[UR12][R4.64+-0x4] ;  /* 0xfffffc0c040e7981 */ /* 0x000f22000c1e1900 */
[----:B--2--5:R-:W-:-:S03]  /*0340*/  FFMA R17, R16, R17, R15 ;  /* 0x0000001110117223 */ /* 0x024fc6000000000f */
[----:B------:R-:W2:Y:S04]  /*0350*/  LDG.E R15, desc[UR12][R2.64] ;  /* 0x0000000c020f7981 */ /* 0x000ea8000c1e1900 */
[----:B------:R-:W2:Y:S01]  /*0360*/  LDG.E R16, desc[UR12][R4.64] ;  /* 0x0000000c04107981 */ /* 0x000ea2000c1e1900 */
[----:B---3--:R-:W-:-:S03]  /*0370*/  FFMA R26, R18, R25, R17 ;  /* 0x00000019121a7223 */ /* 0x008fc60000000011 */
[----:B------:R-:W3:Y:S01]  /*0380*/  LDG.E R17, desc[UR12][R2.64+0x4] ;  /* 0x0000040c02117981 */ /* 0x000ee2000c1e1900 */
[----:B----4-:R-:W-:-:S03]  /*0390*/  FFMA R25, R19, R20, R26 ;  /* 0x0000001413197223 */ /* 0x010fc6000000001a */
[----:B------:R-:W3:Y:S04]  /*03a0*/  LDG.E R18, desc[UR12][R4.64+0x4] ;  /* 0x0000040c04127981 */ /* 0x000ee8000c1e1900 */
[----:B------:R-:W4:Y:S01]  /*03b0*/  LDG.E R19, desc[UR12][R2.64+0x8] ;  /* 0x0000080c02137981 */ /* 0x000f22000c1e1900 */
[----:B------:R-:W-:-:S03]  /*03c0*/  FFMA R26, R22, R21, R25 ;  /* 0x00000015161a7223 */ /* 0x000fc60000000019 */
[----:B------:R-:W4:Y:S04]  /*03d0*/  LDG.E R20, desc[UR12][R4.64+0x8] ;  /* 0x0000080c04147981 */ /* 0x000f28000c1e1900 */
        /* <DEDUP_REMOVED lines=9> */
[----:B------:R-:W4:Y:S04]  /*0470*/  LDG.E R12, desc[UR12][R2.64+0x18] ;  /* 0x0000180c020c7981 */ /* 0x000f28000c1e1900 */
[----:B------:R-:W4:Y:S04]  /*0480*/  LDG.E R11, desc[UR12][R4.64+0x18] ;  /* 0x0000180c040b7981 */ /* 0x000f28000c1e1900 */
[----:B------:R-:W4:Y:S04]  /*0490*/  LDG.E R26, desc[UR12][R4.64+0x1c] ;  /* 0x00001c0c041a7981 */ /* 0x000f28000c1e1900 */
[----:B------:R0:W4:Y:S01]  /*04a0*/  LDG.E R25, desc[UR12][R2.64+0x1c] ;  /* 0x00001c0c02197981 */ /* 0x000122000c1e1900 */
[----:B------:R-:W-:Y:S01]  /*04b0*/  FFMA R14, R13, R14, R28 ;  /* 0x0000000e0d0e7223 */ /* 0x000fe2000000001c */
[----:B------:R-:W-:-:S04]  /*04c0*/  UIADD3 UR11, UPT, UPT, UR11, 0x10, URZ ;  /* 0x000000100b0b7890 */ /* 0x000fc8000fffe0ff */
[----:B------:R-:W-:Y:S01]  /*04d0*/  UISETP.NE.AND UP1, UPT, UR11, URZ, UPT ;  /* 0x000000ff0b00728c */ /* 0x000fe2000bf25270 */
[----:B0-----:R-:W-:Y:S02]  /*04e0*/  IADD3 R2, P0, PT, R2, 0x40, RZ ;  /* 0x0000004002027810 */ /* 0x001fe40007f1e0ff */
[----:B------:R-:W-:Y:S02]  /*04f0*/  IADD3 R0, PT, PT, R0, 0x10, RZ ;  /* 0x0000001000007810 */ /* 0x000fe40007ffe0ff */
[----:B------:R-:W-:Y:S01]  /*0500*/  IADD3.X R3, PT, PT, RZ, R3, RZ, P0, !PT ;  /* 0x00000003ff037210 */ /* 0x000fe200007fe4ff */
[----:B--2---:R-:W-:-:S04]  /*0510*/  FFMA R14, R15, R16, R14 ;  /* 0x000000100f0e7223 */ /* 0x004fc8000000000e */
[----:B---3--:R-:W-:-:S04]  /*0520*/  FFMA R14, R17, R18, R14 ;  /* 0x00000012110e7223 */ /* 0x008fc8000000000e */
[----:B----4-:R-:W-:-:S04]  /*0530*/  FFMA R14, R19, R20, R14 ;  /* 0x00000014130e7223 */ /* 0x010fc8000000000e */
[----:B------:R-:W-:-:S04]  /*0540*/  FFMA R14, R21, R22, R14 ;  /* 0x00000016150e7223 */ /* 0x000fc8000000000e */
[----:B------:R-:W-:-:S04]  /*0550*/  FFMA R14, R23, R24, R14 ;  /* 0x00000018170e7223 */ /* 0x000fc8000000000e */
[----:B------:R-:W-:-:S04]  /*0560*/  FFMA R9, R9, R10, R14 ;  /* 0x0000000a09097223 */ /* 0x000fc8000000000e */
[----:B------:R-:W-:-:S04]  /*0570*/  FFMA R12, R12, R11, R9 ;  /* 0x0000000b0c0c7223 */ /* 0x000fc80000000009 */
[----:B------:R-:W-:Y:S01]  /*0580*/  FFMA R15, R25, R26, R12 ;  /* 0x0000001a190f7223 */ /* 0x000fe2000000000c */
[----:B------:R-:W-:Y:S06]  /*0590*/  BRA.U UP1, `(.L_x_21) ;  /* 0xfffffffd011c7547 */ /* 0x000fec000b83ffff */
.L_x_20:
[----:B------:R-:W-:Y:S05]  /*05a0*/  BRA.U !UP0, `(.L_x_19) ;  /* 0x00000005082c7547 */ /* 0x000fea000b800000 */
[----:B------:R-:W-:Y:S02]  /*05b0*/  UISETP.GE.U32.AND UP0, UPT, UR9, 0x8, UPT ;  /* 0x000000080900788c */ /* 0x000fe4000bf06070 */
[----:B------:R-:W-:-:S04]  /*05c0*/  ULOP3.LUT UR5, UR8, 0x7, URZ, 0xc0, !UPT ;  /* 0x0000000708057892 */ /* 0x000fc8000f8ec0ff */
[----:B------:R-:W-:-:S03]  /*05d0*/  UISETP.NE.AND UP1, UPT, UR5, URZ, UPT ;  /* 0x000000ff0500728c */ /* 0x000fc6000bf25270 */
[----:B------:R-:W-:Y:S08]  /*05e0*/  BRA.U !UP0, `(.L_x_22) ;  /* 0x0000000108787547 */ /* 0x000ff0000b800000 */
[----:B------:R-:W0:Y:S01]  /*05f0*/  LDC.64 R2, c[0x0][0x390] ;  /* 0x0000e400ff027b82 */ /* 0x000e220000000a00 */
[----:B------:R-:W-:-:S07]  /*0600*/  IADD3 R9, PT, PT, R7, R8, RZ ;  /* 0x0000000807097210 */ /* 0x000fce0007ffe0ff */
[----:B------:R-:W1:Y:S01]  /*0610*/  LDC.64 R4, c[0x0][0x380] ;  /* 0x0000e000ff047b82 */ /* 0x000e620000000a00 */
[----:B0-----:R-:W-:-:S05]  /*0620*/  IMAD.WIDE R2, R9, 0x4, R2 ;  /* 0x0000000409027825 */ /* 0x001fca00078e0202 */
[----:B------:R-:W2:Y:S01]  /*0630*/  LDG.E R11, desc[UR12][R2.64] ;  /* 0x0000000c020b7981 */ /* 0x000ea2000c1e1900 */
[----:B-1----:R-:W-:-:S03]  /*0640*/  IMAD.WIDE.U32 R4, R8, 0x4, R4 ;  /* 0x0000000408047825 */ /* 0x002fc600078e0004 */
[----:B------:R-:W3:Y:S04]  /*0650*/  LDG.E R12, desc[UR12][R2.64+0x4] ;  /* 0x0000040c020c7981 */ /* 0x000ee8000c1e1900 */
        /* <DEDUP_REMOVED lines=14> */
[----:B------:R-:W-:Y:S01]  /*0740*/  IADD3 R8, PT, PT, R8, 0x8, RZ ;  /* 0x0000000808087810 */ /* 0x000fe20007ffe0ff */
[----:B--2--5:R-:W-:-:S04]  /*0750*/  FFMA R10, R10, R11, R15 ;  /* 0x0000000b0a0a7223 */ /* 0x024fc8000000000f */
[----:B---3--:R-:W-:-:S04]  /*0760*/  FFMA R10, R13, R12, R10 ;  /* 0x0000000c0d0a7223 */ /* 0x008fc8000000000a */
[----:B----4-:R-:W-:-:S04]  /*0770*/  FFMA R10, R17, R14, R10 ;  /* 0x0000000e110a7223 */ /* 0x010fc8000000000a */
[----:B------:R-:W-:-:S04]  /*0780*/  FFMA R10, R19, R16, R10 ;  /* 0x00000010130a7223 */ /* 0x000fc8000000000a */
[----:B------:R-:W-:-:S04]  /*0790*/  FFMA R10, R21, R18, R10 ;  /* 0x00000012150a7223 */ /* 0x000fc8000000000a */
[----:B------:R-:W-:-:S04]  /*07a0*/  FFMA R23, R23, R20, R10 ;  /* 0x0000001417177223 */ /* 0x000fc8000000000a */
[----:B------:R-:W-:-:S04]  /*07b0*/  FFMA R0, R0, R9, R23 ;  /* 0x0000000900007223 */ /* 0x000fc80000000017 */
[----:B------:R-:W-:-:S07]  /*07c0*/  FFMA R15, R25, R22, R0 ;  /* 0x00000016190f7223 */ /* 0x000fce0000000000 */
.L_x_22:
        /* <DEDUP_REMOVED lines=22> */
[----:B------:R-:W-:-:S07]  /*0930*/  FFMA R15, R17, R14, R0 ;  /* 0x0000000e110f7223 */ /* 0x000fce0000000000 */
.L_x_23:
[----:B------:R-:W-:Y:S05]  /*0940*/  BRA.U !UP1, `(.L_x_19) ;  /* 0x0000000109447547 */ /* 0x000fea000b800000 */
[----:B------:R-:W0:Y:S01]  /*0950*/  LDC.64 R2, c[0x0][0x380] ;  /* 0x0000e000ff027b82 */ /* 0x000e220000000a00 */
[----:B------:R-:W-:Y:S01]  /*0960*/  IADD3 R7, PT, PT, R7, R8, RZ ;  /* 0x0000000807077210 */ /* 0x000fe20007ffe0ff */
[----:B------:R-:W-:-:S06]  /*0970*/  UIADD3 UR4, UPT, UPT, -UR4, URZ, URZ ;  /* 0x000000ff04047290 */ /* 0x000fcc000fffe1ff */
[----:B------:R-:W1:Y:S01]  /*0980*/  LDC.64 R10, c[0x0][0x390] ;  /* 0x0000e400ff0a7b82 */ /* 0x000e620000000a00 */
[----:B0-----:R-:W-:-:S03]  /*0990*/  IMAD.WIDE.U32 R2, R8, 0x4, R2 ;  /* 0x0000000408027825 */ /* 0x001fc600078e0002 */
[----:B------:R-:W-:Y:S02]  /*09a0*/  MOV R4, R2 ;  /* 0x0000000200047202 */ /* 0x000fe40000000f00 */
[----:B------:R-:W-:-:S07]  /*09b0*/  MOV R5, R3 ;  /* 0x0000000300057202 */ /* 0x000fce0000000f00 */
.L_x_24:
[----:B-1----:R-:W-:Y:S01]  /*09c0*/  IMAD.WIDE R2, R7, 0x4, R10 ;  /* 0x0000000407027825 */ /* 0x002fe200078e020a */
[----:B------:R0:W2:Y:S05]  /*09d0*/  LDG.E R0, desc[UR12][R4.64] ;  /* 0x0000000c04007981 */ /* 0x0000aa000c1e1900 */
[----:B------:R-:W2:Y:S01]  /*09e0*/  LDG.E R2, desc[UR12][R2.64] ;  /* 0x0000000c02027981 */ /* 0x000ea2000c1e1900 */
[----:B------:R-:W-:-:S04]  /*09f0*/  UIADD3 UR4, UPT, UPT, UR4, 0x1, URZ ;  /* 0x0000000104047890 */ /* 0x000fc8000fffe0ff */
[----:B------:R-:W-:Y:S01]  /*0a00*/  UISETP.NE.AND UP0, UPT, UR4, URZ, UPT ;  /* 0x000000ff0400728c */ /* 0x000fe2000bf05270 */
[----:B0-----:R-:W-:Y:S02]  /*0a10*/  IADD3 R4, P0, PT, R4, 0x4, RZ ;  /* 0x0000000404047810 */ /* 0x001fe40007f1e0ff */
[----:B------:R-:W-:Y:S02]  /*0a20*/  IADD3 R7, PT, PT, R7, 0x1, RZ ;  /* 0x0000000107077810 */ /* 0x000fe40007ffe0ff */
[----:B------:R-:W-:Y:S01]  /*0a30*/  IADD3.X R5, PT, PT, RZ, R5, RZ, P0, !PT ;  /* 0x00000005ff057210 */ /* 0x000fe200007fe4ff */
[----:B--2--5:R-:W-:-:S03]  /*0a40*/  FFMA R15, R0, R2, R15 ;  /* 0x00000002000f7223 */ /* 0x024fc6000000000f */
[----:B------:R-:W-:Y:S05]  /*0a50*/  BRA.U UP0, `(.L_x_24) ;  /* 0xfffffffd00d87547 */ /* 0x000fea000b83ffff */
.L_x_19:
[C---:B-----5:R-:W-:Y:S01]  /*0a60*/  FMUL R0, |R15|.reuse, 2.8853900432586669922 ;  /* 0x4038aa3b0f007820 */ /* 0x060fe20000400200 */
[----:B------:R-:W0:Y:S01]  /*0a70*/  LDC.64 R2, c[0x0][0x388] ;  /* 0x0000e200ff027b82 */ /* 0x000e220000000a00 */
[----:B------:R-:W-:Y:S01]  /*0a80*/  MOV R8, 0x3c80f082 ;  /* 0x3c80f08200087802 */ /* 0x000fe20000000f00 */
[----:B------:R-:W-:Y:S02]  /*0a90*/  HFMA2 R5, -RZ, RZ, 1.875, 0 ;  /* 0x3f800000ff057431 */ /* 0x000fe400000001ff */
[C---:B------:R-:W-:Y:S01]  /*0aa0*/  FMUL R7, R15.reuse, R15 ;  /* 0x0000000f0f077220 */ /* 0x040fe20000400000 */
[C---:B------:R-:W-:Y:S01]  /*0ab0*/  FSETP.GE.AND P1, PT, |R15|.reuse, 0.60000002384185791016, PT ;  /* 0x3f19999a0f00780b */ /* 0x040fe20003f26200 */
[----:B------:R-:W1:Y:S01]  /*0ac0*/  MUFU.EX2 R0, R0 ;  /* 0x0000000000007308 */ /* 0x000e620000000800 */
[----:B------:R-:W-:Y:S01]  /*0ad0*/  FSETP.GE.AND P0, PT, |R15|, 9.010913848876953125, PT ;  /* 0x41102cb40f00780b */ /* 0x000fe20003f06200 */
[----:B------:R-:W-:Y:S01]  /*0ae0*/  FFMA R8, R7, R8, -0.052303962409496307373 ;  /* 0xbd563cae07087423 */ /* 0x000fe20000000008 */
[----:B-1----:R-:W-:-:S03]  /*0af0*/  FADD R4, R0, 1 ;  /* 0x3f80000000047421 */ /* 0x002fc60000000000 */
[----:B------:R-:W-:-:S04]  /*0b00*/  FFMA R0, R7, R8, 0.1331529766321182251 ;  /* 0x3e08594107007423 */ /* 0x000fc80000000008 */
[C---:B------:R-:W-:Y:S01]  /*0b10*/  FFMA R0, R7.reuse, R0, -0.33332768082618713379 ;  /* 0xbeaaa9ed07007423 */ /* 0x040fe20000000000 */
[----:B------:R-:W1:Y:S03]  /*0b20*/  MUFU.RCP R4, R4 ;  /* 0x0000000400047308 */ /* 0x000e660000001000 */
[----:B------:R-:W-:Y:S01]  /*0b30*/  FFMA R0, R7, R0, RZ ;  /* 0x0000000007007223 */ /* 0x000fe200000000ff */
[----:B0-----:R-:W-:-:S04]  /*0b40*/  IMAD.WIDE R6, R6, 0x4, R2 ;  /* 0x0000000406067825 */ /* 0x001fc800078e0202 */
[----:B-1----:R-:W-:-:S05]  /*0b50*/  FFMA R5, R4, -2, R5 ;  /* 0xc000000004057823 */ /* 0x002fca0000000005 */
[----:B------:R-:W-:-:S04]  /*0b60*/  FSEL R8, R5, 1, !P0 ;  /* 0x3f80000005087808 */ /* 0x000fc80004000000 */
[--C-:B------:R-:W-:Y:S01]  /*0b70*/  LOP3.LUT R5, R8, 0x80000000, R15.reuse, 0xb8, !PT ;  /* 0x8000000008057812 */ /* 0x100fe200078eb80f */
[----:B------:R-:W-:-:S05]  /*0b80*/  @!P1 FFMA R5, R0, R15, R15 ;  /* 0x0000000f00059223 */ /* 0x000fca000000000f */
[----:B------:R-:W-:Y:S01]  /*0b90*/  STG.E desc[UR12][R6.64], R5 ;  /* 0x0000000506007986 */ /* 0x000fe2000c10190c */
[----:B------:R-:W-:Y:S05]  /*0ba0*/  EXIT ;  /* 0x000000000000794d */ /* 0x000fea0003800000 */
.L_x_25:
        /* <DEDUP_REMOVED lines=13> */
.L_x_62:


//--------------------- .text._Z7flattenPfS_ii    --------------------------
	.section	.text._Z7flattenPfS_ii,"ax",@progbits
	.align	128
        .global         _Z7flattenPfS_ii
        .type           _Z7flattenPfS_ii,@function
        .size           _Z7flattenPfS_ii,(.L_x_63 - _Z7flattenPfS_ii)
        .other          _Z7flattenPfS_ii,@"STO_CUDA_ENTRY STV_DEFAULT"
_Z7flattenPfS_ii:
.text._Z7flattenPfS_ii:
[----:B------:R-:W-:Y:S01]  /*0000*/  LDC R1, c[0x0][0x37c] ;  /* 0x0000df00ff017b82 */ /* 0x000fe20000000800 */
[----:B------:R-:W0:Y:S07]  /*0010*/  S2R R0, SR_TID.X ;  /* 0x0000000000007919 */ /* 0x000e2e0000002100 */
[----:B------:R-:W0:Y:S01]  /*0020*/  S2UR UR6, SR_CTAID.X ;  /* 0x00000000000679c3 */ /* 0x000e220000002500 */
[----:B------:R-:W1:Y:S07]  /*0030*/  LDCU.64 UR4, c[0x0][0x390] ;  /* 0x00007200ff0477ac */ /* 0x000e6e0008000a00 */
[----:B------:R-:W0:Y:S01]  /*0040*/  LDC R7, c[0x0][0x360] ;  /* 0x0000d800ff077b82 */ /* 0x000e220000000800 */
[----:B-1----:R-:W-:-:S04]  /*0050*/  UIMAD UR4, UR4, UR4, URZ ;  /* 0x00000004040472a4 */ /* 0x002fc8000f8e02ff */
[----:B------:R-:W-:Y:S01]  /*0060*/  UIMAD UR4, UR4, UR5, URZ ;  /* 0x00000005040472a4 */ /* 0x000fe2000f8e02ff */
[----:B0-----:R-:W-:-:S05]  /*0070*/  IMAD R7, R7, UR6, R0 ;  /* 0x0000000607077c24 */ /* 0x001fca000f8e0200 */
[----:B------:R-:W-:-:S13]  /*0080*/  ISETP.GE.AND P0, PT, R7, UR4, PT ;  /* 0x0000000407007c0c */ /* 0x000fda000bf06270 */
[----:B------:R-:W-:Y:S05]  /*0090*/  @P0 EXIT ;  /* 0x000000000000094d */ /* 0x000fea0003800000 */
[----:B------:R-:W0:Y:S01]  /*00a0*/  LDC.64 R2, c[0x0][0x380] ;  /* 0x0000e000ff027b82 */ /* 0x000e220000000a00 */
[----:B------:R-:W1:Y:S07]  /*00b0*/  LDCU.64 UR4, c[0x0][0x358] ;  /* 0x00006b00ff0477ac */ /* 0x000e6e0008000a00 */
[----:B------:R-:W2:Y:S01]  /*00c0*/  LDC.64 R4, c[0x0][0x388] ;  /* 0x0000e200ff047b82 */ /* 0x000ea20000000a00 */
[----:B0-----:R-:W-:-:S06]  /*00d0*/  IMAD.WIDE R2, R7, 0x4, R2 ;  /* 0x0000000407027825 */ /* 0x001fcc00078e0202 */
[----:B-1----:R-:W3:Y:S01]  /*00e0*/  LDG.E R3, desc[UR4][R2.64] ;  /* 0x0000000402037981 */ /* 0x002ee2000c1e1900 */
[----:B--2---:R-:W-:-:S05]  /*00f0*/  IMAD.WIDE R4, R7, 0x4, R4 ;  /* 0x0000000407047825 */ /* 0x004fca00078e0204 */
[----:B---3--:R-:W-:Y:S01]  /*0100*/  STG.E desc[UR4][R4.64], R3 ;  /* 0x0000000304007986 */ /* 0x008fe2000c101904 */
[----:B------:R-:W-:Y:S05]  /*0110*/  EXIT ;  /* 0x000000000000794d */ /* 0x000fea0003800000 */
.L_x_26:
        /* <DEDUP_REMOVED lines=14> */
.L_x_63:


//--------------------- .text._Z18cudaAveragePoolingPfS_iiiii --------------------------
	.section	.text._Z18cudaAveragePoolingPfS_iiiii,"ax",@progbits
	.align	128
        .global         _Z18cudaAveragePoolingPfS_iiiii
        .type           _Z18cudaAveragePoolingPfS_iiiii,@function
        .size           _Z18cudaAveragePoolingPfS_iiiii,(.L_x_60 - _Z18cudaAveragePoolingPfS_iiiii)
        .other          _Z18cudaAveragePoolingPfS_iiiii,@"STO_CUDA_ENTRY STV_DEFAULT"
_Z18cudaAveragePoolingPfS_iiiii:
.text._Z18cudaAveragePoolingPfS_iiiii:
[----:B------:R-:W-:Y:S01]  /*0000*/  LDC R1, c[0x0][0x37c] ;  /* 0x0000df00ff017b82 */ /* 0x000fe20000000800 */
[----:B------:R-:W0:Y:S07]  /*0010*/  S2R R3, SR_TID.Y ;  /* 0x0000000000037919 */ /* 0x000e2e0000002200 */
[----:B------:R-:W0:Y:S01]  /*0020*/  LDC R2, c[0x0][0x364] ;  /* 0x0000d900ff027b82 */ /* 0x000e220000000800 */
[----:B------:R-:W1:Y:S01]  /*0030*/  LDCU UR6, c[0x0][0x394] ;  /* 0x00007280ff0677ac */ /* 0x000e620008000800 */
[----:B------:R-:W2:Y:S06]  /*0040*/  S2R R0, SR_TID.X ;  /* 0x0000000000007919 */ /* 0x000eac0000002100 */
[----:B------:R-:W0:Y:S08]  /*0050*/  S2UR UR4, SR_CTAID.Y ;  /* 0x00000000000479c3 */ /* 0x000e300000002600 */
[----:B------:R-:W2:Y:S08]  /*0060*/  S2UR UR5, SR_CTAID.X ;  /* 0x00000000000579c3 */ /* 0x000eb00000002500 */
[----:B------:R-:W2:Y:S01]  /*0070*/  LDC R5, c[0x0][0x360] ;  /* 0x0000d800ff057b82 */ /* 0x000ea20000000800 */
[----:B0-----:R-:W-:-:S02]  /*0080*/  IMAD R2, R2, UR4, R3 ;  /* 0x0000000402027c24 */ /* 0x001fc4000f8e0203 */
[----:B--2---:R-:W-:-:S05]  /*0090*/  IMAD R5, R5, UR5, R0 ;  /* 0x0000000505057c24 */ /* 0x004fca000f8e0200 */
[----:B------:R-:W-:-:S04]  /*00a0*/  VIMNMX R0, PT, PT, R2, R5, !PT ;  /* 0x0000000502007248 */ /* 0x000fc80007fe0100 */
[----:B-1----:R-:W-:-:S13]  /*00b0*/  ISETP.GE.AND P0, PT, R0, UR6, PT ;  /* 0x0000000600007c0c */ /* 0x002fda000bf06270 */
[----:B------:R-:W-:Y:S05]  /*00c0*/  @P0 EXIT ;  /* 0x000000000000094d */ /* 0x000fea0003800000 */
[----:B------:R-:W0:Y:S01]  /*00d0*/  LDC R4, c[0x0][0x39c] ;  /* 0x0000e700ff047b82 */ /* 0x000e220000000800 */
[----:B------:R-:W1:Y:S01]  /*00e0*/  LDCU.64 UR8, c[0x0][0x358] ;  /* 0x00006b00ff0877ac */ /* 0x000e620008000a00 */
[----:B------:R-:W-:-:S06]  /*00f0*/  IMAD.MOV.U32 R3, RZ, RZ, RZ ;  /* 0x000000ffff037224 */ /* 0x000fcc00078e00ff */
[----:B------:R-:W2:Y:S01]  /*0100*/  S2UR UR6, SR_CTAID.Z ;  /* 0x00000000000679c3 */ /* 0x000ea20000002700 */
[----:B0-----:R-:W-:-:S13]  /*0110*/  ISETP.GE.AND P0, PT, R4, 0x1, PT ;  /* 0x000000010400780c */ /* 0x001fda0003f06270 */
[----:B-12---:R-:W-:Y:S05]  /*0120*/  @!P0 BRA `(.L_x_27) ;  /* 0x0000000800e88947 */ /* 0x006fea0003800000 */
[C---:B------:R-:W-:Y:S01]  /*0130*/  LOP3.LUT R15, R4.reuse, 0x7, RZ, 0xc0, !PT ;  /* 0x00000007040f7812 */ /* 0x040fe200078ec0ff */
[----:B------:R-:W-:Y:S01]  /*0140*/  UMOV UR4, URZ ;  /* 0x000000ff00047c82 */ /* 0x000fe20008000000 */
[C---:B------:R-:W-:Y:S02]  /*0150*/  LOP3.LUT R16, R4.reuse, 0xf, RZ, 0xc0, !PT ;  /* 0x0000000f04107812 */ /* 0x040fe400078ec0ff */
[C---:B------:R-:W-:Y:S01]  /*0160*/  LOP3.LUT R10, R4.reuse, 0x7ffffff0, RZ, 0xc0, !PT ;  /* 0x7ffffff0040a7812 */ /* 0x040fe200078ec0ff */
[----:B------:R-:W-:Y:S01]  /*0170*/  VIADD R3, R15, 0xffffffff ;  /* 0xffffffff0f037836 */ /* 0x000fe20000000000 */
[----:B------:R-:W-:Y:S01]  /*0180*/  LOP3.LUT R4, R4, 0x3, RZ, 0xc0, !PT ;  /* 0x0000000304047812 */ /* 0x000fe200078ec0ff */
[----:B------:R-:W-:-:S03]  /*0190*/  VIADD R0, R16, 0xffffffff ;  /* 0xffffffff10007836 */ /* 0x000fc60000000000 */
[----:B------:R-:W-:Y:S01]  /*01a0*/  ISETP.GE.U32.AND P2, PT, R3, 0x3, PT ;  /* 0x000000030300780c */ /* 0x000fe20003f46070 */
[----:B------:R-:W-:Y:S01]  /*01b0*/  IMAD.MOV.U32 R3, RZ, RZ, RZ ;  /* 0x000000ffff037224 */ /* 0x000fe200078e00ff */
[----:B------:R-:W-:-:S13]  /*01c0*/  ISETP.GE.U32.AND P1, PT, R0, 0x7, PT ;  /* 0x000000070000780c */ /* 0x000fda0003f26070 */
.L_x_35:
[----:B------:R-:W0:Y:S01]  /*01d0*/  LDCU UR5, c[0x0][0x39c] ;  /* 0x00007380ff0577ac */ /* 0x000e220008000800 */
[----:B------:R-:W-:Y:S01]  /*01e0*/  IMAD.MOV.U32 R8, RZ, RZ, RZ ;  /* 0x000000ffff087224 */ /* 0x000fe200078e00ff */
[----:B------:R-:W1:Y:S01]  /*01f0*/  LDCU UR7, c[0x0][0x3a0] ;  /* 0x00007400ff0777ac */ /* 0x000e620008000800 */
[----:B------:R-:W2:Y:S01]  /*0200*/  LDCU UR10, c[0x0][0x390] ;  /* 0x00007200ff0a77ac */ /* 0x000ea20008000800 */
[----:B0-----:R-:W-:Y:S01]  /*0210*/  UISETP.GE.U32.AND UP0, UPT, UR5, 0x10, UPT ;  /* 0x000000100500788c */ /* 0x001fe2000bf06070 */
[----:B-1----:R-:W-:-:S04]  /*0220*/  IMAD.U32 R12, RZ, RZ, UR7 ;  /* 0x00000007ff0c7e24 */ /* 0x002fc8000f8e00ff */
[----:B------:R-:W-:Y:S01]  /*0230*/  IMAD R11, R2, R12, UR4 ;  /* 0x00000004020b7e24 */ /* 0x000fe2000f8e020c */
[----:B------:R-:W-:Y:S01]  /*0240*/  UIADD3 UR4, UPT, UPT, UR4, 0x1, URZ ;  /* 0x0000000104047890 */ /* 0x000fe2000fffe0ff */
[----:B--2---:R-:W-:-:S03]  /*0250*/  IMAD.U32 R0, RZ, RZ, UR10 ;  /* 0x0000000aff007e24 */ /* 0x004fc6000f8e00ff */
[----:B------:R-:W-:Y:S01]  /*0260*/  UISETP.NE.AND UP1, UPT, UR4, UR5, UPT ;  /* 0x000000050400728c */ /* 0x000fe2000bf25270 */
[----:B------:R-:W-:Y:S01]  /*0270*/  IMAD R13, R0, UR6, R11 ;  /* 0x00000006000d7c24 */ /* 0x000fe2000f8e020b */
[----:B------:R-:W-:Y:S09]  /*0280*/  BRA.U !UP0, `(.L_x_28) ;  /* 0x00000005082c7547 */ /* 0x000ff2000b800000 */
[----:B------:R-:W0:Y:S01]  /*0290*/  LDC R12, c[0x0][0x3a0] ;  /* 0x0000e800ff0c7b82 */ /* 0x000e220000000800 */
[----:B------:R-:W-:-:S07]  /*02a0*/  UMOV UR5, URZ ;  /* 0x000000ff00057c82 */ /* 0x000fce0008000000 */
[----:B------:R-:W1:Y:S08]  /*02b0*/  LDC R0, c[0x0][0x390] ;  /* 0x0000e400ff007b82 */ /* 0x000e700000000800 */
[----:B------:R-:W2:Y:S02]  /*02c0*/  LDC.64 R6, c[0x0][0x380] ;  /* 0x0000e000ff067b82 */ /* 0x000ea40000000a00 */
.L_x_29:
[----:B0-----:R-:W-:-:S05]  /*02d0*/  IMAD R14, R5, R12, UR5 ;  /* 0x00000005050e7e24 */ /* 0x001fca000f8e020c */
[----:B------:R-:W-:-:S04]  /*02e0*/  VIMNMX R9, PT, PT, R11, R14, !PT ;  /* 0x0000000e0b097248 */ /* 0x000fc80007fe0100 */
[-C--:B-1----:R-:W-:Y:S01]  /*02f0*/  ISETP.GE.AND P6, PT, R9, R0.reuse, PT ;  /* 0x000000000900720c */ /* 0x082fe20003fc6270 */
[----:B------:R-:W-:-:S04]  /*0300*/  IMAD R9, R13, R0, R14 ;  /* 0x000000000d097224 */ /* 0x000fc800078e020e */
[----:B--2---:R-:W-:-:S08]  /*0310*/  IMAD.WIDE R8, R9, 0x4, R6 ;  /* 0x0000000409087825 */ /* 0x004fd000078e0206 */
[----:B------:R-:W2:Y:S01]  /*0320*/  @!P6 LDG.E R18, desc[UR8][R8.64] ;  /* 0x000000080812e981 */ /* 0x000ea2000c1e1900 */
[C-C-:B------:R-:W-:Y:S02]  /*0330*/  VIADDMNMX R17, R14.reuse, 0x1, R11.reuse, !PT ;  /* 0x000000010e117846 */ /* 0x140fe4000780010b */
[C-C-:B------:R-:W-:Y:S02]  /*0340*/  VIADDMNMX R19, R14.reuse, 0x2, R11.reuse, !PT ;  /* 0x000000020e137846 */ /* 0x140fe4000780010b */
[-C--:B------:R-:W-:Y:S02]  /*0350*/  ISETP.GE.AND P0, PT, R17, R0.reuse, PT ;  /* 0x000000001100720c */ /* 0x080fe40003f06270 */
[----:B------:R-:W-:Y:S02]  /*0360*/  ISETP.GE.AND P3, PT, R19, R0, PT ;  /* 0x000000001300720c */ /* 0x000fe40003f66270 */
[C-C-:B------:R-:W-:Y:S02]  /*0370*/  VIADDMNMX R17, R14.reuse, 0x3, R11.reuse, !PT ;  /* 0x000000030e117846 */ /* 0x140fe4000780010b */
[----:B------:R-:W-:-:S02]  /*0380*/  VIADDMNMX R19, R14, 0x4, R11, !PT ;  /* 0x000000040e137846 */ /* 0x000fc4000780010b */
[-C--:B------:R-:W-:Y:S02]  /*0390*/  ISETP.GE.AND P4, PT, R17, R0.reuse, PT ;  /* 0x000000001100720c */ /* 0x080fe40003f86270 */
[-C--:B------:R-:W-:Y:S02]  /*03a0*/  ISETP.GE.AND P5, PT, R19, R0.reuse, PT ;  /* 0x000000001300720c */ /* 0x080fe40003fa6270 */
[----:B------:R-:W-:Y:S01]  /*03b0*/  VIADDMNMX R17, R14, 0x5, R11, !PT ;  /* 0x000000050e117846 */ /* 0x000fe2000780010b */
[----:B------:R-:W3:Y:S08]  /*03c0*/  @!P0 LDG.E R20, desc[UR8][R8.64+0x4] ;  /* 0x0000040808148981 */ /* 0x000ef0000c1e1900 */
[----:B------:R-:W4:Y:S04]  /*03d0*/  @!P4 LDG.E R22, desc[UR8][R8.64+0xc] ;  /* 0x00000c080816c981 */ /* 0x000f28000c1e1900 */
[----:B------:R-:W5:Y:S01]  /*03e0*/  @!P5 LDG.E R24, desc[UR8][R8.64+0x10] ;  /* 0x000010080818d981 */ /* 0x000f62000c1e1900 */
[----:B--2---:R-:W-:Y:S01]  /*03f0*/  @!P6 FADD R3, R3, R18 ;  /* 0x000000120303e221 */ /* 0x004fe20000000000 */
[----:B------:R-:W-:-:S02]  /*0400*/  ISETP.GE.AND P6, PT, R17, R0, PT ;  /* 0x000000001100720c */ /* 0x000fc40003fc6270 */
[----:B------:R-:W2:Y:S11]  /*0410*/  @!P3 LDG.E R18, desc[UR8][R8.64+0x8] ;  /* 0x000008080812b981 */ /* 0x000eb6000c1e1900 */
[----:B------:R-:W5:Y:S01]  /*0420*/  @!P6 LDG.E R26, desc[UR8][R8.64+0x14] ;  /* 0x00001408081ae981 */ /* 0x000f62000c1e1900 */
[----:B------:R-:W-:Y:S01]  /*0430*/  VIADDMNMX R17, R14, 0x6, R11, !PT ;  /* 0x000000060e117846 */ /* 0x000fe2000780010b */
[----:B---3--:R-:W-:-:S03]  /*0440*/  @!P0 FADD R3, R3, R20 ;  /* 0x0000001403038221 */ /* 0x008fc60000000000 */
[-C--:B------:R-:W-:Y:S02]  /*0450*/  ISETP.GE.AND P0, PT, R17, R0.reuse, PT ;  /* 0x000000001100720c */ /* 0x080fe40003f06270 */
[C-C-:B------:R-:W-:Y:S02]  /*0460*/  VIADDMNMX R19, R14.reuse, 0x7, R11.reuse, !PT ;  /* 0x000000070e137846 */ /* 0x140fe4000780010b */
[----:B------:R-:W-:Y:S01]  /*0470*/  VIADDMNMX R17, R14, 0x8, R11, !PT ;  /* 0x000000080e117846 */ /* 0x000fe2000780010b */
[----:B--2---:R-:W-:Y:S01]  /*0480*/  @!P3 FADD R3, R3, R18 ;  /* 0x000000120303b221 */ /* 0x004fe20000000000 */
[----:B------:R-:W-:-:S07]  /*0490*/  ISETP.GE.AND P3, PT, R19, R0, PT ;  /* 0x000000001300720c */ /* 0x000fce0003f66270 */
[----:B------:R-:W2:Y:S01]  /*04a0*/  @!P0 LDG.E R18, desc[UR8][R8.64+0x18] ;  /* 0x0000180808128981 */ /* 0x000ea2000c1e1900 */
[C-C-:B------:R-:W-:Y:S01]  /*04b0*/  VIADDMNMX R19, R14.reuse, 0x9, R11.reuse, !PT ;  /* 0x000000090e137846 */ /* 0x140fe2000780010b */
[----:B----4-:R-:W-:Y:S01]  /*04c0*/  @!P4 FADD R3, R3, R22 ;  /* 0x000000160303c221 */ /* 0x010fe20000000000 */
[-C--:B------:R-:W-:Y:S02]  /*04d0*/  ISETP.GE.AND P4, PT, R17, R0.reuse, PT ;  /* 0x000000001100720c */ /* 0x080fe40003f86270 */
[----:B------:R-:W-:Y:S01]  /*04e0*/  VIADDMNMX R17, R14, 0xa, R11, !PT ;  /* 0x0000000a0e117846 */ /* 0x000fe2000780010b */
[----:B-----5:R-:W-:Y:S01]  /*04f0*/  @!P5 FADD R3, R3, R24 ;  /* 0x000000180303d221 */ /* 0x020fe20000000000 */
[----:B------:R-:W-:-:S03]  /*0500*/  ISETP.GE.AND P5, PT, R19, R0, PT ;  /* 0x000000001300720c */ /* 0x000fc60003fa6270 */
[----:B------:R-:W-:Y:S01]  /*0510*/  @!P6 FADD R3, R3, R26 ;  /* 0x0000001a0303e221 */ /* 0x000fe20000000000 */
[----:B------:R-:W-:Y:S01]  /*0520*/  ISETP.GE.AND P6, PT, R17, R0, PT ;  /* 0x000000001100720c */ /* 0x000fe20003fc6270 */
[----:B------:R-:W3:Y:S04]  /*0530*/  @!P3 LDG.E R20, desc[UR8][R8.64+0x1c] ;  /* 0x00001c080814b981 */ /* 0x000ee8000c1e1900 */
[----:B------:R-:W4:Y:S04]  /*0540*/  @!P4 LDG.E R22, desc[UR8][R8.64+0x20] ;  /* 0x000020080816c981 */ /* 0x000f28000c1e1900 */
[----:B------:R-:W5:Y:S04]  /*0550*/  @!P5 LDG.E R24, desc[UR8][R8.64+0x24] ;  /* 0x000024080818d981 */ /* 0x000f68000c1e1900 */
[----:B------:R-:W5:Y:S01]  /*0560*/  @!P6 LDG.E R26, desc[UR8][R8.64+0x28] ;  /* 0x00002808081ae981 */ /* 0x000f62000c1e1900 */
[----:B------:R-:W-:-:S02]  /*0570*/  VIADDMNMX R17, R14, 0xb, R11, !PT ;  /* 0x0000000b0e117846 */ /* 0x000fc4000780010b */
[C-C-:B------:R-:W-:Y:S01]  /*0580*/  VIADDMNMX R19, R14.reuse, 0xe, R11.reuse, !PT ;  /* 0x0000000e0e137846 */ /* 0x140fe2000780010b */
[----:B--2---:R-:W-:Y:S01]  /*0590*/  @!P0 FADD R3, R3, R18 ;  /* 0x0000001203038221 */ /* 0x004fe20000000000 */
[----:B------:R-:W-:Y:S02]  /*05a0*/  ISETP.GE.AND P0, PT, R17, R0, PT ;  /* 0x000000001100720c */ /* 0x000fe40003f06270 */
[----:B------:R-:W-:Y:S01]  /*05b0*/  VIADDMNMX R17, R14, 0xc, R11, !PT ;  /* 0x0000000c0e117846 */ /* 0x000fe2000780010b */
[----:B---3--:R-:W-:-:S03]  /*05c0*/  @!P3 FADD R3, R3, R20 ;  /* 0x000000140303b221 */ /* 0x008fc60000000000 */
[----:B------:R-:W-:Y:S02]  /*05d0*/  ISETP.GE.AND P3, PT, R17, R0, PT ;  /* 0x000000001100720c */ /* 0x000fe40003f66270 */
[----:B------:R-:W-:Y:S01]  /*05e0*/  VIADDMNMX R17, R14, 0xd, R11, !PT ;  /* 0x0000000d0e117846 */ /* 0x000fe2000780010b */
[----:B----4-:R-:W-:-:S03]  /*05f0*/  @!P4 FADD R3, R3, R22 ;  /* 0x000000160303c221 */ /* 0x010fc60000000000 */
[-C--:B------:R-:W-:Y:S01]  /*0600*/  ISETP.GE.AND P4, PT, R17, R0.reuse, PT ;  /* 0x000000001100720c */ /* 0x080fe20003f86270 */
[----:B-----5:R-:W-:Y:S01]  /*0610*/  @!P5 FADD R3, R3, R24 ;  /* 0x000000180303d221 */ /* 0x020fe20000000000 */
[-C--:B------:R-:W-:Y:S02]  /*0620*/  ISETP.GE.AND P5, PT, R19, R0.reuse, PT ;  /* 0x000000001300720c */ /* 0x080fe40003fa6270 */
[----:B------:R-:W-:Y:S02]  /*0630*/  VIADDMNMX R17, R14, 0xf, R11, !PT ;  /* 0x0000000f0e117846 */ /* 0x000fe4000780010b */
[----:B------:R-:W2:Y:S01]  /*0640*/  @!P0 LDG.E R14, desc[UR8][R8.64+0x2c] ;  /* 0x00002c08080e8981 */ /* 0x000ea2000c1e1900 */
[----:B------:R-:W-:Y:S01]  /*0650*/  @!P6 FADD R3, R3, R26 ;  /* 0x0000001a0303e221 */ /* 0x000fe20000000000 */
[----:B------:R-:W-:Y:S02]  /*0660*/  ISETP.GE.AND P6, PT, R17, R0, PT ;  /* 0x000000001100720c */ /* 0x000fe40003fc6270 */
[----:B------:R-:W3:Y:S04]  /*0670*/  @!P3 LDG.E R18, desc[UR8][R8.64+0x30] ;  /* 0x000030080812b981 */ /* 0x000ee8000c1e1900 */
[----:B------:R-:W4:Y:S04]  /*0680*/  @!P4 LDG.E R20, desc[UR8][R8.64+0x34] ;  /* 0x000034080814c981 */ /* 0x000f28000c1e1900 */
[----:B------:R-:W5:Y:S04]  /*0690*/  @!P5 LDG.E R22, desc[UR8][R8.64+0x38] ;  /* 0x000038080816d981 */ /* 0x000f68000c1e1900 */
[----:B------:R-:W5:Y:S01]  /*06a0*/  @!P6 LDG.E R24, desc[UR8][R8.64+0x3c] ;  /* 0x00003c080818e981 */ /* 0x000f62000c1e1900 */
[----:B------:R-:W-:Y:S01]  /*06b0*/  UIADD3 UR5, UPT, UPT, UR5, 0x10, URZ ;  /* 0x0000001005057890 */ /* 0x000fe2000fffe0ff */
[----:B--2---:R-:W-:-:S05]  /*06c0*/  @!P0 FADD R3, R3, R14 ;  /* 0x0000000e03038221 */ /* 0x004fca0000000000 */
[----:B------:R-:W-:Y:S01]  /*06d0*/  ISETP.NE.AND P0, PT, R10, UR5, PT ;  /* 0x000000050a007c0c */ /* 0x000fe2000bf05270 */
[----:B---3--:R-:W-:-:S04]  /*06e0*/  @!P3 FADD R3, R3, R18 ;  /* 0x000000120303b221 */ /* 0x008fc80000000000 */
[----:B----4-:R-:W-:-:S04]  /*06f0*/  @!P4 FADD R3, R3, R20 ;  /* 0x000000140303c221 */ /* 0x010fc80000000000 */
[----:B-----5:R-:W-:-:S04]  /*0700*/  @!P5 FADD R3, R3, R22 ;  /* 0x000000160303d221 */ /* 0x020fc80000000000 */
[----:B------:R-:W-:Y:S01]  /*0710*/  @!P6 FADD R3, R3, R24 ;  /* 0x000000180303e221 */ /* 0x000fe20000000000 */
[----:B------:R-:W-:Y:S06]  /*0720*/  @P0 BRA `(.L_x_29) ;  /* 0xfffffff800e80947 */ /* 0x000fec000383ffff */
[----:B------:R-:W-:-:S07]  /*0730*/  IMAD.MOV.U32 R8, RZ, RZ, R10 ;  /* 0x000000ffff087224 */ /* 0x000fce00078e000a */
.L_x_28:
[----:B------:R-:W-:-:S13]  /*0740*/  ISETP.NE.AND P0, PT, R16, RZ, PT ;  /* 0x000000ff1000720c */ /* 0x000fda0003f05270 */
[----:B------:R-:W-:Y:S05]  /*0750*/  @!P0 BRA `(.L_x_30) ;  /* 0x0000000400588947 */ /* 0x000fea0003800000 */
[----:B------:R-:W-:Y:S01]  /*0760*/  ISETP.NE.AND P0, PT, R15, RZ, PT ;  /* 0x000000ff0f00720c */ /* 0x000fe20003f05270 */
[----:B------:R-:W-:-:S12]  /*0770*/  @!P1 BRA `(.L_x_31) ;  /* 0x0000000000949947 */ /* 0x000fd80003800000 */
[----:B------:R-:W0:Y:S01]  /*0780*/  LDC.64 R6, c[0x0][0x380] ;  /* 0x0000e000ff067b82 */ /* 0x000e220000000a00 */
[----:B------:R-:W-:-:S05]  /*0790*/  IMAD R24, R5, R12, R8 ;  /* 0x0000000c05187224 */ /* 0x000fca00078e0208 */
[----:B------:R-:W-:Y:S02]  /*07a0*/  VIMNMX R9, PT, PT, R11, R24, !PT ;  /* 0x000000180b097248 */ /* 0x000fe40007fe0100 */
[C-C-:B------:R-:W-:Y:S02]  /*07b0*/  VIADDMNMX R17, R24.reuse, 0x1, R11.reuse, !PT ;  /* 0x0000000118117846 */ /* 0x140fe4000780010b */
[-C--:B------:R-:W-:Y:S01]  /*07c0*/  ISETP.GE.AND P5, PT, R9, R0.reuse, PT ;  /* 0x000000000900720c */ /* 0x080fe20003fa6270 */
[-C--:B------:R-:W-:Y:S01]  /*07d0*/  IMAD R9, R13, R0.reuse, R24 ;  /* 0x000000000d097224 */ /* 0x080fe200078e0218 */
[C---:B------:R-:W-:Y:S02]  /*07e0*/  VIADDMNMX R19, R24.reuse, 0x2, R11, !PT ;  /* 0x0000000218137846 */ /* 0x040fe4000780010b */
[-C--:B------:R-:W-:Y:S02]  /*07f0*/  ISETP.GE.AND P6, PT, R17, R0.reuse, PT ;  /* 0x000000001100720c */ /* 0x080fe40003fc6270 */
[----:B------:R-:W-:Y:S01]  /*0800*/  ISETP.GE.AND P3, PT, R19, R0, PT ;  /* 0x000000001300720c */ /* 0x000fe20003f66270 */
[----:B0-----:R-:W-:Y:S01]  /*0810*/  IMAD.WIDE R6, R9, 0x4, R6 ;  /* 0x0000000409067825 */ /* 0x001fe200078e0206 */
[----:B------:R-:W-:-:S04]  /*0820*/  VIADDMNMX R9, R24, 0x3, R11, !PT ;  /* 0x0000000318097846 */ /* 0x000fc8000780010b */
[----:B------:R-:W-:Y:S01]  /*0830*/  ISETP.GE.AND P4, PT, R9, R0, PT ;  /* 0x000000000900720c */ /* 0x000fe20003f86270 */
[----:B------:R-:W2:Y:S04]  /*0840*/  @!P5 LDG.E R14, desc[UR8][R6.64] ;  /* 0x00000008060ed981 */ /* 0x000ea8000c1e1900 */
[----:B------:R-:W3:Y:S04]  /*0850*/  @!P6 LDG.E R18, desc[UR8][R6.64+0x4] ;  /* 0x000004080612e981 */ /* 0x000ee8000c1e1900 */
[----:B------:R-:W4:Y:S04]  /*0860*/  @!P3 LDG.E R20, desc[UR8][R6.64+0x8] ;  /* 0x000008080614b981 */ /* 0x000f28000c1e1900 */
[----:B------:R-:W5:Y:S01]  /*0870*/  @!P4 LDG.E R22, desc[UR8][R6.64+0xc] ;  /* 0x00000c080616c981 */ /* 0x000f62000c1e1900 */
[----:B------:R-:W-:-:S02]  /*0880*/  VIADDMNMX R9, R24, 0x4, R11, !PT ;  /* 0x0000000418097846 */ /* 0x000fc4000780010b */
[C-C-:B------:R-:W-:Y:S01]  /*0890*/  VIADDMNMX R17, R24.reuse, 0x6, R11.reuse, !PT ;  /* 0x0000000618117846 */ /* 0x140fe2000780010b */
[----:B--2---:R-:W-:Y:S01]  /*08a0*/  @!P5 FADD R3, R3, R14 ;  /* 0x0000000e0303d221 */ /* 0x004fe20000000000 */
[----:B------:R-:W-:Y:S02]  /*08b0*/  ISETP.GE.AND P5, PT, R9, R0, PT ;  /* 0x000000000900720c */ /* 0x000fe40003fa6270 */
[----:B------:R-:W-:Y:S01]  /*08c0*/  VIADDMNMX R9, R24, 0x5, R11, !PT ;  /* 0x0000000518097846 */ /* 0x000fe2000780010b */
[----:B---3--:R-:W-:-:S03]  /*08d0*/  @!P6 FADD R3, R3, R18 ;  /* 0x000000120303e221 */ /* 0x008fc60000000000 */
[-C--:B------:R-:W-:Y:S01]  /*08e0*/  ISETP.GE.AND P6, PT, R9, R0.reuse, PT ;  /* 0x000000000900720c */ /* 0x080fe20003fc6270 */
[----:B----4-:R-:W-:Y:S01]  /*08f0*/  @!P3 FADD R3, R3, R20 ;  /* 0x000000140303b221 */ /* 0x010fe20000000000 */
[-C--:B------:R-:W-:Y:S02]  /*0900*/  ISETP.GE.AND P3, PT, R17, R0.reuse, PT ;  /* 0x000000001100720c */ /* 0x080fe40003f66270 */
[----:B------:R-:W-:Y:S01]  /*0910*/  VIADDMNMX R9, R24, 0x7, R11, !PT ;  /* 0x0000000718097846 */ /* 0x000fe2000780010b */
[----:B-----5:R-:W-:Y:S02]  /*0920*/  @!P4 FADD R3, R3, R22 ;  /* 0x000000160303c221 */ /* 0x020fe40000000000 */
[----:B------:R-:W2:Y:S01]  /*0930*/  @!P5 LDG.E R14, desc[UR8][R6.64+0x10] ;  /* 0x00001008060ed981 */ /* 0x000ea2000c1e1900 */
[----:B------:R-:W-:-:S05]  /*0940*/  ISETP.GE.AND P4, PT, R9, R0, PT ;  /* 0x000000000900720c */ /* 0x000fca0003f86270 */
[----:B------:R-:W3:Y:S04]  /*0950*/  @!P6 LDG.E R18, desc[UR8][R6.64+0x14] ;  /* 0x000014080612e981 */ /* 0x000ee8000c1e1900 */
[----:B------:R-:W4:Y:S04]  /*0960*/  @!P3 LDG.E R20, desc[UR8][R6.64+0x18] ;  /* 0x000018080614b981 */ /* 0x000f28000c1e1900 */
[----:B------:R-:W5:Y:S01]  /*0970*/  @!P4 LDG.E R22, desc[UR8][R6.64+0x1c] ;  /* 0x00001c080616c981 */ /* 0x000f62000c1e1900 */
[----:B------:R-:W-:Y:S02]  /*0980*/  VIADD R8, R8, 0x8 ;  /* 0x0000000808087836 */ /* 0x000fe40000000000 */
[----:B--2---:R-:W-:-:S04]  /*0990*/  @!P5 FADD R3, R3, R14 ;  /* 0x0000000e0303d221 */ /* 0x004fc80000000000 */
[----:B---3--:R-:W-:-:S04]  /*09a0*/  @!P6 FADD R3, R3, R18 ;  /* 0x000000120303e221 */ /* 0x008fc80000000000 */
[----:B----4-:R-:W-:-:S04]  /*09b0*/  @!P3 FADD R3, R3, R20 ;  /* 0x000000140303b221 */ /* 0x010fc80000000000 */
[----:B-----5:R-:W-:-:S07]  /*09c0*/  @!P4 FADD R3, R3, R22 ;  /* 0x000000160303c221 */ /* 0x020fce0000000000 */
.L_x_31:
        /* <DEDUP_REMOVED lines=19> */
[----:B------:R-:W-:-:S02]  /*0b00*/  VIADD R8, R8, 0x4 ;  /* 0x0000000408087836 */ /* 0x000fc40000000000 */
[----:B--2---:R-:W-:-:S04]  /*0b10*/  @!P0 FADD R3, R3, R14 ;  /* 0x0000000e03038221 */ /* 0x004fc80000000000 */
[----:B---3--:R-:W-:-:S04]  /*0b20*/  @!P3 FADD R3, R3, R18 ;  /* 0x000000120303b221 */ /* 0x008fc80000000000 */
[----:B----4-:R-:W-:-:S04]  /*0b30*/  @!P4 FADD R3, R3, R20 ;  /* 0x000000140303c221 */ /* 0x010fc80000000000 */
[----:B-----5:R-:W-:-:S07]  /*0b40*/  @!P5 FADD R3, R3, R22 ;  /* 0x000000160303d221 */ /* 0x020fce0000000000 */
.L_x_32:
[----:B------:R-:W-:Y:S05]  /*0b50*/  @!P6 BRA `(.L_x_30) ;  /* 0x000000000058e947 */ /* 0x000fea0003800000 */
[----:B------:R-:W0:Y:S01]  /*0b60*/  LDC.64 R6, c[0x0][0x380] ;  /* 0x0000e000ff067b82 */ /* 0x000e220000000a00 */
[----:B------:R-:W-:Y:S01]  /*0b70*/  IMAD R12, R5, R12, R8 ;  /* 0x0000000c050c7224 */ /* 0x000fe200078e0208 */
[----:B------:R-:W-:Y:S01]  /*0b80*/  BSSY.RECONVERGENT B0, `(.L_x_33) ;  /* 0x0000009000007945 */ /* 0x000fe20003800200 */
[----:B------:R-:W-:Y:S02]  /*0b90*/  ISETP.NE.AND P3, PT, R4, 0x1, PT ;  /* 0x000000010400780c */ /* 0x000fe40003f65270 */
[----:B------:R-:W-:Y:S01]  /*0ba0*/  IMAD R13, R13, R0, R12 ;  /* 0x000000000d0d7224 */ /* 0x000fe200078e020c */
[----:B------:R-:W-:-:S04]  /*0bb0*/  VIMNMX R9, PT, PT, R11, R12, !PT ;  /* 0x0000000c0b097248 */ /* 0x000fc80007fe0100 */
[----:B------:R-:W-:Y:S01]  /*0bc0*/  ISETP.GE.AND P0, PT, R9, R0, PT ;  /* 0x000000000900720c */ /* 0x000fe20003f06270 */
[----:B0-----:R-:W-:-:S12]  /*0bd0*/  IMAD.WIDE R6, R13, 0x4, R6 ;  /* 0x000000040d067825 */ /* 0x001fd800078e0206 */
[----:B------:R-:W-:Y:S05]  /*0be0*/  @P0 BRA `(.L_x_34) ;  /* 0x0000000000080947 */ /* 0x000fea0003800000 */
[----:B------:R-:W2:Y:S02]  /*0bf0*/  LDG.E R8, desc[UR8][R6.64] ;  /* 0x0000000806087981 */ /* 0x000ea4000c1e1900 */
[----:B--2---:R-:W-:-:S07]  /*0c00*/  FADD R3, R3, R8 ;  /* 0x0000000803037221 */ /* 0x004fce0000000000 */
.L_x_34:
[----:B------:R-:W-:Y:S05]  /*0c10*/  BSYNC.RECONVERGENT B0 ;  /* 0x0000000000007941 */ /* 0x000fea0003800200 */
.L_x_33:
[----:B------:R-:W-:Y:S05]  /*0c20*/  @!P3 BRA `(.L_x_30) ;  /* 0x000000000024b947 */ /* 0x000fea0003800000 */
[C-C-:B------:R-:W-:Y:S02]  /*0c30*/  VIADDMNMX R9, R12.reuse, 0x1, R11.reuse, !PT ;  /* 0x000000010c097846 */ /* 0x140fe4000780010b */
[----:B------:R-:W-:Y:S02]  /*0c40*/  VIADDMNMX R11, R12, 0x2, R11, !PT ;  /* 0x000000020c0b7846 */ /* 0x000fe4000780010b */
[-C--:B------:R-:W-:Y:S02]  /*0c50*/  ISETP.GE.AND P3, PT, R9, R0.reuse, PT ;  /* 0x000000000900720c */ /* 0x080fe40003f66270 */
[----:B------:R-:W-:-:S04]  /*0c60*/  ISETP.GE.AND P0, PT, R11, R0, PT ;  /* 0x000000000b00720c */ /* 0x000fc80003f06270 */
[----:B------:R-:W-:-:S07]  /*0c70*/  ISETP.EQ.OR P0, PT, R4, 0x2, P0 ;  /* 0x000000020400780c */ /* 0x000fce0000702670 */
[----:B------:R-:W2:Y:S06]  /*0c80*/  @!P3 LDG.E R0, desc[UR8][R6.64+0x4] ;  /* 0x000004080600b981 */ /* 0x000eac000c1e1900 */
[----:B------:R-:W3:Y:S01]  /*0c90*/  @!P0 LDG.E R8, desc[UR8][R6.64+0x8] ;  /* 0x0000080806088981 */ /* 0x000ee2000c1e1900 */
[----:B--2---:R-:W-:-:S04]  /*0ca0*/  @!P3 FADD R3, R3, R0 ;  /* 0x000000000303b221 */ /* 0x004fc80000000000 */
[----:B---3--:R-:W-:-:S07]  /*0cb0*/  @!P0 FADD R3, R3, R8 ;  /* 0x0000000803038221 */ /* 0x008fce0000000000 */
.L_x_30:
[----:B------:R-:W-:Y:S05]  /*0cc0*/  BRA.U UP1, `(.L_x_35) ;  /* 0xfffffff501407547 */ /* 0x000fea000b83ffff */
.L_x_27:
[----:B------:R-:W0:Y:S01]  /*0cd0*/  LDCU UR4, c[0x0][0x39c] ;  /* 0x00007380ff0477ac */ /* 0x000e220008000800 */
[----:B------:R-:W-:Y:S01]  /*0ce0*/  BSSY.RECONVERGENT B0, `(.L_x_36) ;  /* 0x000000e000007945 */ /* 0x000fe20003800200 */
[----:B0-----:R-:W-:-:S06]  /*0cf0*/  UIMAD UR4, UR4, UR4, URZ ;  /* 0x00000004040472a4 */ /* 0x001fcc000f8e02ff */
[----:B------:R-:W-:-:S04]  /*0d00*/  I2FP.F32.U32 R6, UR4 ;  /* 0x0000000400067c45 */ /* 0x000fc80008201000 */
[----:B------:R-:W0:Y:S08]  /*0d10*/  MUFU.RCP R7, R6 ;  /* 0x0000000600077308 */ /* 0x000e300000001000 */
[----:B------:R-:W1:Y:S01]  /*0d20*/  FCHK P0, R3, R6 ;  /* 0x0000000603007302 */ /* 0x000e620000000000 */
[----:B0-----:R-:W-:-:S04]  /*0d30*/  FFMA R0, -R6, R7, 1 ;  /* 0x3f80000006007423 */ /* 0x001fc80000000107 */
[----:B------:R-:W-:-:S04]  /*0d40*/  FFMA R0, R7, R0, R7 ;  /* 0x0000000007007223 */ /* 0x000fc80000000007 */
[----:B------:R-:W-:-:S04]  /*0d50*/  FFMA R7, R0, R3, RZ ;  /* 0x0000000300077223 */ /* 0x000fc800000000ff */
[----:B------:R-:W-:-:S04]  /*0d60*/  FFMA R4, -R6, R7, R3 ;  /* 0x0000000706047223 */ /* 0x000fc80000000103 */
[----:B------:R-:W-:Y:S01]  /*0d70*/  FFMA R9, R0, R4, R7 ;  /* 0x0000000400097223 */ /* 0x000fe20000000007 */
[----:B-1----:R-:W-:Y:S06]  /*0d80*/  @!P0 BRA `(.L_x_37) ;  /* 0x00000000000c8947 */ /* 0x002fec0003800000 */
[----:B------:R-:W-:-:S07]  /*0d90*/  MOV R4, 0xdb0 ;  /* 0x00000db000047802 */ /* 0x000fce0000000f00 */
[----:B------:R-:W-:Y:S05]  /*0da0*/  CALL.REL.NOINC `($__internal_1_$__cuda_sm3x_div_rn_noftz_f32_slowpath) ;  /* 0x0000000000247944 */ /* 0x000fea0003c00000 */
[----:B------:R-:W-:-:S07]  /*0db0*/  IMAD.MOV.U32 R9, RZ, RZ, R0 ;  /* 0x000000ffff097224 */ /* 0x000fce00078e0000 */
.L_x_37:
[----:B------:R-:W-:Y:S05]  /*0dc0*/  BSYNC.RECONVERGENT B0 ;  /* 0x0000000000007941 */ /* 0x000fea0003800200 */
.L_x_36:
[----:B------:R-:W0:Y:S08]  /*0dd0*/  LDC R3, c[0x0][0x394] ;  /* 0x0000e500ff037b82 */ /* 0x000e300000000800 */
[----:B------:R-:W1:Y:S01]  /*0de0*/  LDC.64 R6, c[0x0][0x388] ;  /* 0x0000e200ff067b82 */ /* 0x000e620000000a00 */
[----:B0-----:R-:W-:-:S04]  /*0df0*/  IMAD R2, R3, UR6, R2 ;  /* 0x0000000603027c24 */ /* 0x001fc8000f8e0202 */
[----:B------:R-:W-:-:S04]  /*0e00*/  IMAD R3, R2, R3, R5 ;  /* 0x0000000302037224 */ /* 0x000fc800078e0205 */
[----:B-1----:R-:W-:-:S05]  /*0e10*/  IMAD.WIDE R2, R3, 0x4, R6 ;  /* 0x0000000403027825 */ /* 0x002fca00078e0206 */
[----:B------:R-:W-:Y:S01]  /*0e20*/  STG.E desc[UR8][R2.64], R9 ;  /* 0x0000000902007986 */ /* 0x000fe2000c101908 */
[----:B------:R-:W-:Y:S05]  /*0e30*/  EXIT ;  /* 0x000000000000794d */ /* 0x000fea0003800000 */
        .weak           $__internal_1_$__cuda_sm3x_div_rn_noftz_f32_slowpath
        .type           $__internal_1_$__cuda_sm3x_div_rn_noftz_f32_slowpath,@function
        .size           $__internal_1_$__cuda_sm3x_div_rn_noftz_f32_slowpath,(.L_x_60 - $__internal_1_$__cuda_sm3x_div_rn_noftz_f32_slowpath)
$__internal_1_$__cuda_sm3x_div_rn_noftz_f32_slowpath:
[----:B------:R-:W-:Y:S01]  /*0e40*/  SHF.R.U32.HI R7, RZ, 0x17, R6 ;  /* 0x00000017ff077819 */ /* 0x000fe20000011606 */
[----:B------:R-:W-:Y:S01]  /*0e50*/  BSSY.RECONVERGENT B1, `(.L_x_38) ;  /* 0x0000063000017945 */ /* 0x000fe20003800200 */
[----:B------:R-:W-:Y:S02]  /*0e60*/  SHF.R.U32.HI R0, RZ, 0x17, R3 ;  /* 0x00000017ff007819 */ /* 0x000fe40000011603 */
[----:B------:R-:W-:Y:S02]  /*0e70*/  LOP3.LUT R7, R7, 0xff, RZ, 0xc0, !PT ;  /* 0x000000ff07077812 */ /* 0x000fe400078ec0ff */
[----:B------:R-:W-:-:S03]  /*0e80*/  LOP3.LUT R12, R0, 0xff, RZ, 0xc0, !PT ;  /* 0x000000ff000c7812 */ /* 0x000fc600078ec0ff */
[----:B------:R-:W-:Y:S02]  /*0e90*/  VIADD R9, R7, 0xffffffff ;  /* 0xffffffff07097836 */ /* 0x000fe40000000000 */
[----:B------:R-:W-:-:S03]  /*0ea0*/  VIADD R10, R12, 0xffffffff ;  /* 0xffffffff0c0a7836 */ /* 0x000fc60000000000 */
[----:B------:R-:W-:-:S04]  /*0eb0*/  ISETP.GT.U32.AND P0, PT, R9, 0xfd, PT ;  /* 0x000000fd0900780c */ /* 0x000fc80003f04070 */
[----:B------:R-:W-:-:S13]  /*0ec0*/  ISETP.GT.U32.OR P0, PT, R10, 0xfd, P0 ;  /* 0x000000fd0a00780c */ /* 0x000fda0000704470 */
[----:B------:R-:W-:Y:S01]  /*0ed0*/  @!P0 IMAD.MOV.U32 R8, RZ, RZ, RZ ;  /* 0x000000ffff088224 */ /* 0x000fe200078e00ff */
[----:B------:R-:W-:Y:S06]  /*0ee0*/  @!P0 BRA `(.L_x_39) ;  /* 0x0000000000608947 */ /* 0x000fec0003800000 */
[----:B------:R-:W-:Y:S01]  /*0ef0*/  FSETP.GTU.FTZ.AND P0, PT, |R3|, +INF , PT ;  /* 0x7f8000000300780b */ /* 0x000fe20003f1c200 */
[----:B------:R-:W-:Y:S01]  /*0f00*/  IMAD.MOV.U32 R0, RZ, RZ, R6 ;  /* 0x000000ffff007224 */ /* 0x000fe200078e0006 */
        /* <DEDUP_REMOVED lines=17> */
[----:B------:R-:W-:Y:S02]  /*1020*/  @P0 IMAD.MOV.U32 R8, RZ, RZ, RZ ;  /* 0x000000ffff080224 */ /* 0x000fe400078e00ff */
[----:B------:R-:W-:Y:S01]  /*1030*/  @!P0 FFMA R3, R3, 1.84467440737095516160e+19, RZ ;  /* 0x5f80000003038823 */ /* 0x000fe200000000ff */
[----:B------:R-:W-:Y:S02]  /*1040*/  @!P0 IMAD.MOV.U32 R8, RZ, RZ, -0x40 ;  /* 0xffffffc0ff088424 */ /* 0x000fe400078e00ff */
[----:B------:R-:W-:Y:S02]  /*1050*/  @!P1 FFMA R6, R0, 1.84467440737095516160e+19, RZ ;  /* 0x5f80000000069823 */ /* 0x000fe400000000ff */
[----:B------:R-:W-:-:S07]  /*1060*/  @!P1 VIADD R8, R8, 0x40 ;  /* 0x0000004008089836 */ /* 0x000fce0000000000 */
.L_x_39:
[----:B------:R-:W-:Y:S01]  /*1070*/  LEA R9, R7, 0xc0800000, 0x17 ;  /* 0xc080000007097811 */ /* 0x000fe200078eb8ff */
[----:B------:R-:W-:Y:S04]  /*1080*/  BSSY.RECONVERGENT B2, `(.L_x_44) ;  /* 0x0000036000027945 */ /* 0x000fe80003800200 */
[----:B------:R-:W-:Y:S02]  /*1090*/  IMAD.IADD R9, R6, 0x1, -R9 ;  /* 0x0000000106097824 */ /* 0x000fe400078e0a09 */
[----:B------:R-:W-:Y:S02]  /*10a0*/  VIADD R6, R12, 0xffffff81 ;  /* 0xffffff810c067836 */ /* 0x000fe40000000000 */
[----:B------:R-:W0:Y:S01]  /*10b0*/  MUFU.RCP R10, R9 ;  /* 0x00000009000a7308 */ /* 0x000e220000001000 */
[----:B------:R-:W-:Y:S01]  /*10c0*/  FADD.FTZ R11, -R9, -RZ ;  /* 0x800000ff090b7221 */ /* 0x000fe20000010100 */
[C---:B------:R-:W-:Y:S01]  /*10d0*/  IMAD R0, R6.reuse, -0x800000, R3 ;  /* 0xff80000006007824 */ /* 0x040fe200078e0203 */
[----:B------:R-:W-:-:S05]  /*10e0*/  IADD3 R7, PT, PT, R6, 0x7f, -R7 ;  /* 0x0000007f06077810 */ /* 0x000fca0007ffe807 */
[----:B------:R-:W-:Y:S02]  /*10f0*/  IMAD.IADD R7, R7, 0x1, R8 ;  /* 0x0000000107077824 */ /* 0x000fe400078e0208 */
[----:B0-----:R-:W-:-:S04]  /*1100*/  FFMA R13, R10, R11, 1 ;  /* 0x3f8000000a0d7423 */ /* 0x001fc8000000000b */
[----:B------:R-:W-:-:S04]  /*1110*/  FFMA R12, R10, R13, R10 ;  /* 0x0000000d0a0c7223 */ /* 0x000fc8000000000a */
[----:B------:R-:W-:-:S04]  /*1120*/  FFMA R3, R0, R12, RZ ;  /* 0x0000000c00037223 */ /* 0x000fc800000000ff */
[----:B------:R-:W-:-:S04]  /*1130*/  FFMA R10, R11, R3, R0 ;  /* 0x000000030b0a7223 */ /* 0x000fc80000000000 */
[----:B------:R-:W-:-:S04]  /*1140*/  FFMA R13, R12, R10, R3 ;  /* 0x0000000a0c0d7223 */ /* 0x000fc80000000003 */
[----:B------:R-:W-:-:S04]  /*1150*/  FFMA R10, R11, R13, R0 ;  /* 0x0000000d0b0a7223 */ /* 0x000fc80000000000 */
[----:B------:R-:W-:-:S05]  /*1160*/  FFMA R0, R12, R10, R13 ;  /* 0x0000000a0c007223 */ /* 0x000fca000000000d */
[----:B------:R-:W-:-:S04]  /*1170*/  SHF.R.U32.HI R3, RZ, 0x17, R0 ;  /* 0x00000017ff037819 */ /* 0x000fc80000011600 */
[----:B------:R-:W-:-:S05]  /*1180*/  LOP3.LUT R3, R3, 0xff, RZ, 0xc0, !PT ;  /* 0x000000ff03037812 */ /* 0x000fca00078ec0ff */
[----:B------:R-:W-:-:S04]  /*1190*/  IMAD.IADD R9, R3, 0x1, R7 ;  /* 0x0000000103097824 */ /* 0x000fc800078e0207 */
[----:B------:R-:W-:-:S05]  /*11a0*/  VIADD R3, R9, 0xffffffff ;  /* 0xffffffff09037836 */ /* 0x000fca0000000000 */
        /* <DEDUP_REMOVED lines=10> */
[C---:B------:R-:W-:Y:S02]  /*1250*/  VIADD R8, R9.reuse, 0x20 ;  /* 0x0000002009087836 */ /* 0x040fe40000000000 */
[CCC-:B------:R-:W-:Y:S01]  /*1260*/  FFMA.RM R6, R12.reuse, R10.reuse, R13.reuse ;  /* 0x0000000a0c067223 */ /* 0x1c0fe2000000400d */
[----:B------:R-:W-:Y:S02]  /*1270*/  ISETP.NE.AND P2, PT, R9, RZ, PT ;  /* 0x000000ff0900720c */ /* 0x000fe40003f45270 */
[----:B------:R-:W-:Y:S01]  /*1280*/  LOP3.LUT R7, R3, 0x7fffff, RZ, 0xc0, !PT ;  /* 0x007fffff03077812 */ /* 0x000fe200078ec0ff */
[----:B------:R-:W-:Y:S01]  /*1290*/  FFMA.RP R3, R12, R10, R13 ;  /* 0x0000000a0c037223 */ /* 0x000fe2000000800d */
[----:B------:R-:W-:Y:S01]  /*12a0*/  ISETP.NE.AND P1, PT, R9, RZ, PT ;  /* 0x000000ff0900720c */ /* 0x000fe20003f25270 */
[----:B------:R-:W-:Y:S01]  /*12b0*/  IMAD.MOV R9, RZ, RZ, -R9 ;  /* 0x000000ffff097224 */ /* 0x000fe200078e0a09 */
[----:B------:R-:W-:-:S02]  /*12c0*/  LOP3.LUT R7, R7, 0x800000, RZ, 0xfc, !PT ;  /* 0x0080000007077812 */ /* 0x000fc400078efcff */
[----:B------:R-:W-:Y:S02]  /*12d0*/  FSETP.NEU.FTZ.AND P0, PT, R3, R6, PT ;  /* 0x000000060300720b */ /* 0x000fe40003f1d000 */
[----:B------:R-:W-:Y:S02]  /*12e0*/  SHF.L.U32 R8, R7, R8, RZ ;  /* 0x0000000807087219 */ /* 0x000fe400000006ff */
[----:B------:R-:W-:Y:S02]  /*12f0*/  SEL R6, R9, RZ, P2 ;  /* 0x000000ff09067207 */ /* 0x000fe40001000000 */
[----:B------:R-:W-:Y:S02]  /*1300*/  ISETP.NE.AND P1, PT, R8, RZ, P1 ;  /* 0x000000ff0800720c */ /* 0x000fe40000f25270 */
[----:B------:R-:W-:Y:S02]  /*1310*/  SHF.R.U32.HI R6, RZ, R6, R7 ;  /* 0x00000006ff067219 */ /* 0x000fe40000011607 */
[----:B------:R-:W-:-:S02]  /*1320*/  PLOP3.LUT P0, PT, P0, P1, PT, 0xf8, 0x8f ;  /* 0x00000000008f781c */ /* 0x000fc40000703f70 */
[----:B------:R-:W-:Y:S02]  /*1330*/  SHF.R.U32.HI R8, RZ, 0x1, R6 ;  /* 0x00000001ff087819 */ /* 0x000fe40000011606 */
[----:B------:R-:W-:-:S04]  /*1340*/  SEL R3, RZ, 0x1, !P0 ;  /* 0x00000001ff037807 */ /* 0x000fc80004000000 */
[----:B------:R-:W-:-:S04]  /*1350*/  LOP3.LUT R3, R3, 0x1, R8, 0xf8, !PT ;  /* 0x0000000103037812 */ /* 0x000fc800078ef808 */
[----:B------:R-:W-:-:S05]  /*1360*/  LOP3.LUT R3, R3, R6, RZ, 0xc0, !PT ;  /* 0x0000000603037212 */ /* 0x000fca00078ec0ff */
[----:B------:R-:W-:-:S05]  /*1370*/  IMAD.IADD R3, R8, 0x1, R3 ;  /* 0x0000000108037824 */ /* 0x000fca00078e0203 */
[----:B------:R-:W-:Y:S01]  /*1380*/  LOP3.LUT R0, R3, R0, RZ, 0xfc, !PT ;  /* 0x0000000003007212 */ /* 0x000fe200078efcff */
[----:B------:R-:W-:Y:S06]  /*1390*/  BRA `(.L_x_47) ;  /* 0x0000000000107947 */ /* 0x000fec0003800000 */
.L_x_46:
[----:B------:R-:W-:-:S04]  /*13a0*/  LOP3.LUT R0, R0, 0x80000000, RZ, 0xc0, !PT ;  /* 0x8000000000007812 */ /* 0x000fc800078ec0ff */
[----:B------:R-:W-:Y:S01]  /*13b0*/  LOP3.LUT R0, R0, 0x7f800000, RZ, 0xfc, !PT ;  /* 0x7f80000000007812 */ /* 0x000fe200078efcff */
[----:B------:R-:W-:Y:S06]  /*13c0*/  BRA `(.L_x_47) ;  /* 0x0000000000047947 */ /* 0x000fec0003800000 */
.L_x_45:
[----:B------:R-:W-:-:S07]  /*13d0*/  IMAD R0, R7, 0x800000, R0 ;  /* 0x0080000007007824 */ /* 0x000fce00078e0200 */
.L_x_47:
[----:B------:R-:W-:Y:S05]  /*13e0*/  BSYNC.RECONVERGENT B2 ;  /* 0x0000000000027941 */ /* 0x000fea0003800200 */
.L_x_44:
[----:B------:R-:W-:Y:S05]  /*13f0*/  BRA `(.L_x_48) ;  /* 0x0000000000207947 */ /* 0x000fea0003800000 */
.L_x_43:
[----:B------:R-:W-:-:S04]  /*1400*/  LOP3.LUT R0, R6, 0x80000000, R3, 0x48, !PT ;  /* 0x8000000006007812 */ /* 0x000fc800078e4803 */
[----:B------:R-:W-:Y:S01]  /*1410*/  LOP3.LUT R0, R0, 0x7f800000, RZ, 0xfc, !PT ;  /* 0x7f80000000007812 */ /* 0x000fe200078efcff */
[----:B------:R-:W-:Y:S06]  /*1420*/  BRA `(.L_x_48) ;  /* 0x0000000000147947 */ /* 0x000fec0003800000 */
.L_x_42:
[----:B------:R-:W-:Y:S01]  /*1430*/  LOP3.LUT R0, R6, 0x80000000, R3, 0x48, !PT ;  /* 0x8000000006007812 */ /* 0x000fe200078e4803 */
[----:B------:R-:W-:Y:S06]  /*1440*/  BRA `(.L_x_48) ;  /* 0x00000000000c7947 */ /* 0x000fec0003800000 */
.L_x_41:
[----:B------:R-:W0:Y:S01]  /*1450*/  MUFU.RSQ R0, -QNAN ;  /* 0xffc0000000007908 */ /* 0x000e220000001400 */
[----:B------:R-:W-:Y:S05]  /*1460*/  BRA `(.L_x_48) ;  /* 0x0000000000047947 */ /* 0x000fea0003800000 */
.L_x_40:
[----:B------:R-:W-:-:S07]  /*1470*/  FADD.FTZ R0, R3, R0 ;  /* 0x0000000003007221 */ /* 0x000fce0000010000 */
.L_x_48:
[----:B------:R-:W-:Y:S05]  /*1480*/  BSYNC.RECONVERGENT B1 ;  /* 0x0000000000017941 */ /* 0x000fea0003800200 */
.L_x_38:
[----:B------:R-:W-:Y:S02]  /*1490*/  IMAD.MOV.U32 R6, RZ, RZ, R4 ;  /* 0x000000ffff067224 */ /* 0x000fe400078e0004 */
[----:B------:R-:W-:-:S04]  /*14a0*/  IMAD.MOV.U32 R7, RZ, RZ, 0x0 ;  /* 0x00000000ff077424 */ /* 0x000fc800078e00ff */
[----:B0-----:R-:W-:Y:S05]  /*14b0*/  RET.REL.NODEC R6 `(_Z18cudaAveragePoolingPfS_iiiii) ;  /* 0xffffffe806d07950 */ /* 0x001fea0003c3ffff */
.L_x_49:
        /* <DEDUP_REMOVED lines=12> */
.L_x_60:


//--------------------- .text._Z31cudaConvolution2DWithActivationPfS_S_iiii --------------------------
	.section	.text._Z31cudaConvolution2DWithActivationPfS_S_iiii,"ax",@progbits
	.align	128
        .global         _Z31cudaConvolution2DWithActivationPfS_S_iiii
        .type           _Z31cudaConvolution2DWithActivationPfS_S_iiii,@function
        .size           _Z31cudaConvolution2DWithActivationPfS_S_iiii,(.L_x_65 - _Z31cudaConvolution2DWithActivationPfS_S_iiii)
        .other          _Z31cudaConvolution2DWithActivationPfS_S_iiii,@"STO_CUDA_ENTRY STV_DEFAULT"
_Z31cudaConvolution2DWithActivationPfS_S_iiii:
.text._Z31cudaConvolution2DWithActivationPfS_S_iiii:
        /* <DEDUP_REMOVED lines=13> */
[----:B------:R-:W0:Y:S01]  /*00d0*/  LDCU UR4, c[0x0][0x39c] ;  /* 0x00007380ff0477ac */ /* 0x000e220008000800 */
[----:B------:R-:W1:Y:S01]  /*00e0*/  S2UR UR8, SR_CTAID.Z ;  /* 0x00000000000879c3 */ /* 0x000e620000002700 */
[----:B------:R-:W-:Y:S01]  /*00f0*/  IMAD.MOV.U32 R7, RZ, RZ, RZ ;  /* 0x000000ffff077224 */ /* 0x000fe200078e00ff */
[----:B------:R-:W2:Y:S01]  /*0100*/  LDCU.64 UR10, c[0x0][0x358] ;  /* 0x00006b00ff0a77ac */ /* 0x000ea20008000a00 */
[----:B0-----:R-:W-:-:S09]  /*0110*/  UISETP.GE.AND UP0, UPT, UR4, 0x1, UPT ;  /* 0x000000010400788c */ /* 0x001fd2000bf06270 */
[----:B-12---:R-:W-:Y:S05]  /*0120*/  BRA.U !UP0, `(.L_x_50) ;  /* 0x0000000908847547 */ /* 0x006fea000b800000 */
[----:B------:R-:W-:Y:S01]  /*0130*/  SHF.R.S32.HI R0, RZ, 0x1f, R6 ;  /* 0x0000001fff007819 */ /* 0x000fe20000011406 */
[----:B------:R-:W-:Y:S01]  /*0140*/  IMAD.MOV.U32 R7, RZ, RZ, RZ ;  /* 0x000000ffff077224 */ /* 0x000fe200078e00ff */
[----:B------:R-:W-:Y:S01]  /*0150*/  ULOP3.LUT UR5, UR4, 0x7, URZ, 0xc0, !UPT ;  /* 0x0000000704057892 */ /* 0x000fe2000f8ec0ff */
[----:B------:R-:W-:Y:S01]  /*0160*/  IMAD.MOV.U32 R10, RZ, RZ, RZ ;  /* 0x000000ffff0a7224 */ /* 0x000fe200078e00ff */
[----:B------:R-:W-:Y:S02]  /*0170*/  ULOP3.LUT UR6, UR4, 0x3, URZ, 0xc0, !UPT ;  /* 0x0000000304067892 */ /* 0x000fe4000f8ec0ff */
[----:B------:R-:W-:-:S12]  /*0180*/  ULOP3.LUT UR4, UR4, 0x7ffffff8, URZ, 0xc0, !UPT ;  /* 0x7ffffff804047892 */ /* 0x000fd8000f8ec0ff */
.L_x_57:
[----:B------:R-:W0:Y:S01]  /*0190*/  LDC.64 R2, c[0x0][0x398] ;  /* 0x0000e600ff027b82 */ /* 0x000e220000000a00 */
[--C-:B------:R-:W-:Y:S02]  /*01a0*/  IMAD.IADD R13, R11, 0x1, R10.reuse ;  /* 0x000000010b0d7824 */ /* 0x100fe400078e020a */
[----:B------:R-:W-:Y:S01]  /*01b0*/  HFMA2 R17, -RZ, RZ, 0, 0 ;  /* 0x00000000ff117431 */ /* 0x000fe200000001ff */
[C---:B0-----:R-:W-:Y:S01]  /*01c0*/  ISETP.GE.U32.AND P1, PT, R3.reuse, 0x8, PT ;  /* 0x000000080300780c */ /* 0x041fe20003f26070 */
[----:B------:R-:W-:Y:S02]  /*01d0*/  IMAD R12, R3, UR8, R10 ;  /* 0x00000008030c7c24 */ /* 0x000fe4000f8e020a */
[----:B------:R-:W-:Y:S02]  /*01e0*/  VIADD R10, R10, 0x1 ;  /* 0x000000010a0a7836 */ /* 0x000fe40000000000 */
[----:B------:R-:W-:-:S03]  /*01f0*/  IMAD R15, R13, R2, RZ ;  /* 0x000000020d0f7224 */ /* 0x000fc600078e02ff */
[----:B------:R-:W-:-:S05]  /*0200*/  ISETP.NE.AND P0, PT, R10, R3, PT ;  /* 0x000000030a00720c */ /* 0x000fca0003f05270 */
[----:B------:R-:W-:Y:S08]  /*0210*/  @!P1 BRA `(.L_x_51) ;  /* 0x0000000000f09947 */ /* 0x000ff00003800000 */
[----:B------:R-:W-:Y:S01]  /*0220*/  SHF.R.S32.HI R19, RZ, 0x1f, R15 ;  /* 0x0000001fff137819 */ /* 0x000fe2000001140f */
[----:B------:R-:W-:Y:S01]  /*0230*/  IMAD.MOV.U32 R21, RZ, RZ, RZ ;  /* 0x000000ffff157224 */ /* 0x000fe200078e00ff */
[----:B------:R-:W0:Y:S06]  /*0240*/  LDCU.64 UR12, c[0x0][0x380] ;  /* 0x00007000ff0c77ac */ /* 0x000e2c0008000a00 */
.L_x_52:
[----:B------:R-:W1:Y:S01]  /*0250*/  LDC.64 R2, c[0x0][0x398] ;  /* 0x0000e600ff027b82 */ /* 0x000e620000000a00 */
[--C-:B------:R-:W-:Y:S01]  /*0260*/  IMAD.IADD R14, R6, 0x1, R21.reuse ;  /* 0x00000001060e7824 */ /* 0x100fe200078e0215 */
[----:B------:R-:W-:Y:S02]  /*0270*/  SHF.R.S32.HI R16, RZ, 0x1f, R21 ;  /* 0x0000001fff107819 */ /* 0x000fe40000011415 */
[----:B------:R-:W-:Y:S02]  /*0280*/  IADD3 R18, P2, P3, R15, R21, R6 ;  /* 0x000000150f127210 */ /* 0x000fe40007b5e006 */
[----:B------:R-:W-:Y:S02]  /*0290*/  VIMNMX R5, PT, PT, R13, R14, !PT ;  /* 0x0000000e0d057248 */ /* 0x000fe40007fe0100 */
[----:B------:R-:W-:Y:S02]  /*02a0*/  VIADDMNMX R17, R14, 0x1, R13, !PT ;  /* 0x000000010e117846 */ /* 0x000fe4000780010d */
[----:B-1----:R-:W-:-:S02]  /*02b0*/  ISETP.GE.AND P1, PT, R5, R2, PT ;  /* 0x000000020500720c */ /* 0x002fc40003f26270 */
[----:B------:R-:W1:Y:S01]  /*02c0*/  LDC.64 R4, c[0x0][0x390] ;  /* 0x0000e400ff047b82 */ /* 0x000e620000000a00 */
[----:B------:R-:W-:Y:S01]  /*02d0*/  ISETP.GE.AND P6, PT, R17, R2, PT ;  /* 0x000000021100720c */ /* 0x000fe20003fc6270 */
[----:B------:R-:W-:-:S09]  /*02e0*/  IMAD R17, R12, R3, R21 ;  /* 0x000000030c117224 */ /* 0x000fd200078e0215 */
[----:B------:R-:W2:Y:S01]  /*02f0*/  @!P1 LDC.64 R8, c[0x0][0x380] ;  /* 0x0000e000ff089b82 */ /* 0x000ea20000000a00 */
[----:B------:R-:W-:Y:S02]  /*0300*/  @!P1 IMAD.IADD R23, R15, 0x1, R14 ;  /* 0x000000010f179824 */ /* 0x000fe400078e020e */
[----:B-1----:R-:W-:-:S05]  /*0310*/  IMAD.WIDE R4, R17, 0x4, R4 ;  /* 0x0000000411047825 */ /* 0x002fca00078e0204 */
[----:B------:R-:W3:Y:S01]  /*0320*/  @!P6 LDG.E R22, desc[UR10][R4.64+0x4] ;  /* 0x0000040a0416e981 */ /* 0x000ee2000c1e1900 */
[----:B--2---:R-:W-:Y:S01]  /*0330*/  @!P1 IMAD.WIDE R8, R23, 0x4, R8 ;  /* 0x0000000417089825 */ /* 0x004fe200078e0208 */
[----:B------:R-:W-:Y:S02]  /*0340*/  IADD3.X R23, PT, PT, R19, R16, R0, P2, P3 ;  /* 0x0000001013177210 */ /* 0x000fe400017e6400 */
[----:B0-----:R-:W-:-:S03]  /*0350*/  LEA R16, P2, R18, UR12, 0x2 ;  /* 0x0000000c12107c11 */ /* 0x001fc6000f8410ff */
[----:B------:R0:W2:Y:S01]  /*0360*/  @!P1 LDG.E R8, desc[UR10][R8.64] ;  /* 0x0000000a08089981 */ /* 0x0000a2000c1e1900 */
[----:B------:R-:W-:-:S03]  /*0370*/  LEA.HI.X R17, R18, UR13, R23, 0x2, P2 ;  /* 0x0000000d12117c11 */ /* 0x000fc600090f1417 */
[----:B------:R-:W2:Y:S04]  /*0380*/  @!P1 LDG.E R18, desc[UR10][R4.64] ;  /* 0x0000000a04129981 */ /* 0x000ea8000c1e1900 */
[----:B------:R-:W3:Y:S01]  /*0390*/  @!P6 LDG.E R20, desc[UR10][R16.64+0x4] ;  /* 0x0000040a1014e981 */ /* 0x000ee2000c1e1900 */
[C-C-:B------:R-:W-:Y:S02]  /*03a0*/  VIADDMNMX R23, R14.reuse, 0x2, R13.reuse, !PT ;  /* 0x000000020e177846 */ /* 0x140fe4000780010d */
[----:B------:R-:W-:Y:S02]  /*03b0*/  VIADDMNMX R25, R14, 0x3, R13, !PT ;  /* 0x000000030e197846 */ /* 0x000fe4000780010d */
[-C--:B------:R-:W-:Y:S02]  /*03c0*/  ISETP.GE.AND P5, PT, R23, R2.reuse, PT ;  /* 0x000000021700720c */ /* 0x080fe40003fa6270 */
[----:B------:R-:W-:-:S02]  /*03d0*/  ISETP.GE.AND P4, PT, R25, R2, PT ;  /* 0x000000021900720c */ /* 0x000fc40003f86270 */
[C-C-:B------:R-:W-:Y:S02]  /*03e0*/  VIADDMNMX R23, R14.reuse, 0x4, R13.reuse, !PT ;  /* 0x000000040e177846 */ /* 0x140fe4000780010d */
[C-C-:B------:R-:W-:Y:S02]  /*03f0*/  VIADDMNMX R25, R14.reuse, 0x5, R13.reuse, !PT ;  /* 0x000000050e197846 */ /* 0x140fe4000780010d */
[-C--:B------:R-:W-:Y:S02]  /*0400*/  ISETP.GE.AND P3, PT, R23, R2.reuse, PT ;  /* 0x000000021700720c */ /* 0x080fe40003f66270 */
[C-C-:B0-----:R-:W-:Y:S02]  /*0410*/  VIADDMNMX R9, R14.reuse, 0x7, R13.reuse, !PT ;  /* 0x000000070e097846 */ /* 0x141fe4000780010d */
[----:B------:R-:W-:Y:S02]  /*0420*/  VIADDMNMX R27, R14, 0x6, R13, !PT ;  /* 0x000000060e1b7846 */ /* 0x000fe4000780010d */
[----:B------:R-:W-:Y:S01]  /*0430*/  ISETP.GE.AND P2, PT, R25, R2, PT ;  /* 0x000000021900720c */ /* 0x000fe20003f46270 */
[----:B------:R-:W4:-:S12]  /*0440*/  @!P5 LDG.E R14, desc[UR10][R16.64+0x8] ;  /* 0x0000080a100ed981 */ /* 0x000f18000c1e1900 */
[----:B------:R-:W5:Y:S04]  /*0450*/  @!P2 LDG.E R23, desc[UR10][R4.64+0x14] ;  /* 0x0000140a0417a981 */ /* 0x000f68000c1e1900 */
[----:B------:R-:W5:Y:S01]  /*0460*/  @!P2 LDG.E R24, desc[UR10][R16.64+0x14] ;  /* 0x0000140a1018a981 */ /* 0x000f62000c1e1900 */
[----:B--2---:R-:W-:-:S03]  /*0470*/  @!P1 FFMA R7, R8, R18, R7 ;  /* 0x0000001208079223 */ /* 0x004fc60000000007 */
[----:B------:R-:W4:Y:S01]  /*0480*/  @!P5 LDG.E R8, desc[UR10][R4.64+0x8] ;  /* 0x0000080a0408d981 */ /* 0x000f22000c1e1900 */
[----:B---3--:R-:W-:Y:S01]  /*0490*/  @!P6 FFMA R7, R20, R22, R7 ;  /* 0x000000161407e223 */ /* 0x008fe20000000007 */
[-C--:B------:R-:W-:Y:S02]  /*04a0*/  ISETP.GE.AND P6, PT, R9, R2.reuse, PT ;  /* 0x000000020900720c */ /* 0x080fe40003fc6270 */
[----:B------:R-:W2:Y:S04]  /*04b0*/  @!P4 LDG.E R18, desc[UR10][R16.64+0xc] ;  /* 0x00000c0a1012c981 */ /* 0x000ea8000c1e1900 */
[----:B------:R-:W2:Y:S01]  /*04c0*/  @!P4 LDG.E R9, desc[UR10][R4.64+0xc] ;  /* 0x00000c0a0409c981 */ /* 0x000ea2000c1e1900 */
[----:B------:R-:W-:-:S03]  /*04d0*/  ISETP.GE.AND P1, PT, R27, R2, PT ;  /* 0x000000021b00720c */ /* 0x000fc60003f26270 */
[----:B------:R-:W3:Y:S04]  /*04e0*/  @!P3 LDG.E R22, desc[UR10][R4.64+0x10] ;  /* 0x0000100a0416b981 */ /* 0x000ee8000c1e1900 */
[----:B------:R-:W3:Y:S04]  /*04f0*/  @!P3 LDG.E R20, desc[UR10][R16.64+0x10] ;  /* 0x0000100a1014b981 */ /* 0x000ee8000c1e1900 */
[----:B------:R-:W5:Y:S04]  /*0500*/  @!P6 LDG.E R28, desc[UR10][R16.64+0x1c] ;  /* 0x00001c0a101ce981 */ /* 0x000f68000c1e1900 */
[----:B------:R-:W5:Y:S04]  /*0510*/  @!P1 LDG.E R26, desc[UR10][R16.64+0x18] ;  /* 0x0000180a101a9981 */ /* 0x000f68000c1e1900 */
[----:B------:R-:W5:Y:S04]  /*0520*/  @!P1 LDG.E R25, desc[UR10][R4.64+0x18] ;  /* 0x0000180a04199981 */ /* 0x000f68000c1e1900 */
[----:B------:R-:W5:Y:S01]  /*0530*/  @!P6 LDG.E R27, desc[UR10][R4.64+0x1c] ;  /* 0x00001c0a041be981 */ /* 0x000f62000c1e1900 */
[----:B------:R-:W-:-:S02]  /*0540*/  VIADD R21, R21, 0x8 ;  /* 0x0000000815157836 */ /* 0x000fc40000000000 */
[----:B----4-:R-:W-:-:S04]  /*0550*/  @!P5 FFMA R7, R14, R8, R7 ;  /* 0x000000080e07d223 */ /* 0x010fc80000000007 */
[----:B--2---:R-:W-:-:S04]  /*0560*/  @!P4 FFMA R7, R18, R9, R7 ;  /* 0x000000091207c223 */ /* 0x004fc80000000007 */
[----:B---3--:R-:W-:-:S04]  /*0570*/  @!P3 FFMA R7, R20, R22, R7 ;  /* 0x000000161407b223 */ /* 0x008fc80000000007 */
[----:B-----5:R-:W-:Y:S01]  /*0580*/  @!P2 FFMA R7, R24, R23, R7 ;  /* 0x000000171807a223 */ /* 0x020fe20000000007 */
[----:B------:R-:W-:-:S03]  /*0590*/  ISETP.NE.AND P2, PT, R21, UR4, PT ;  /* 0x0000000415007c0c */ /* 0x000fc6000bf45270 */
[----:B------:R-:W-:-:S04]  /*05a0*/  @!P1 FFMA R7, R26, R25, R7 ;  /* 0x000000191a079223 */ /* 0x000fc80000000007 */
[----:B------:R-:W-:-:S06]  /*05b0*/  @!P6 FFMA R7, R28, R27, R7 ;  /* 0x0000001b1c07e223 */ /* 0x000fcc0000000007 */
[----:B------:R-:W-:Y:S05]  /*05c0*/  @P2 BRA `(.L_x_52) ;  /* 0xfffffffc00202947 */ /* 0x000fea000383ffff */
[----:B------:R-:W-:-:S07]  /*05d0*/  MOV R17, UR4 ;  /* 0x0000000400117c02 */ /* 0x000fce0008000f00 */
.L_x_51:
[----:B------:R-:W-:-:S09]  /*05e0*/  UISETP.NE.AND UP0, UPT, UR5, URZ, UPT ;  /* 0x000000ff0500728c */ /* 0x000fd2000bf05270 */
[----:B------:R-:W-:Y:S05]  /*05f0*/  BRA.U !UP0, `(.L_x_53) ;  /* 0x00000005084c7547 */ /* 0x000fea000b800000 */
[----:B------:R-:W-:Y:S02]  /*0600*/  UIADD3 UR7, UPT, UPT, UR5, -0x1, URZ ;  /* 0xffffffff05077890 */ /* 0x000fe4000fffe0ff */
[----:B------:R-:W-:Y:S02]  /*0610*/  UISETP.NE.AND UP1, UPT, UR6, URZ, UPT ;  /* 0x000000ff0600728c */ /* 0x000fe4000bf25270 */
[----:B------:R-:W-:-:S09]  /*0620*/  UISETP.GE.U32.AND UP0, UPT, UR7, 0x3, UPT ;  /* 0x000000030700788c */ /* 0x000fd2000bf06070 */
[----:B------:R-:W-:Y:S05]  /*0630*/  BRA.U !UP0, `(.L_x_54) ;  /* 0x0000000108887547 */ /* 0x000fea000b800000 */
[----:B------:R-:W-:Y:S01]  /*0640*/  IMAD.IADD R16, R6, 0x1, R17 ;  /* 0x0000000106107824 */ /* 0x000fe200078e0211 */
[----:B------:R-:W0:Y:S01]  /*0650*/  LDC.64 R8, c[0x0][0x390] ;  /* 0x0000e400ff087b82 */ /* 0x000e220000000a00 */
[----:B------:R-:W1:Y:S01]  /*0660*/  LDCU.64 UR12, c[0x0][0x380] ;  /* 0x00007000ff0c77ac */ /* 0x000e620008000a00 */
[----:B------:R-:W-:Y:S02]  /*0670*/  IADD3 R14, P4, P5, R15, R17, R6 ;  /* 0x000000110f0e7210 */ /* 0x000fe40007d9e006 */
[----:B------:R-:W-:Y:S02]  /*0680*/  VIMNMX R5, PT, PT, R13, R16, !PT ;  /* 0x000000100d057248 */ /* 0x000fe40007fe0100 */
[C-C-:B------:R-:W-:Y:S02]  /*0690*/  VIADDMNMX R21, R16.reuse, 0x1, R13.reuse, !PT ;  /* 0x0000000110157846 */ /* 0x140fe4000780010d */
[----:B------:R-:W-:Y:S02]  /*06a0*/  ISETP.GE.AND P1, PT, R5, R2, PT ;  /* 0x000000020500720c */ /* 0x000fe40003f26270 */
[----:B------:R-:W-:-:S02]  /*06b0*/  VIADDMNMX R23, R16, 0x2, R13, !PT ;  /* 0x0000000210177846 */ /* 0x000fc4000780010d */
[-C--:B------:R-:W-:Y:S02]  /*06c0*/  ISETP.GE.AND P3, PT, R21, R2.reuse, PT ;  /* 0x000000021500720c */ /* 0x080fe40003f66270 */
[----:B------:R-:W-:Y:S02]  /*06d0*/  SHF.R.S32.HI R21, RZ, 0x1f, R15 ;  /* 0x0000001fff157819 */ /* 0x000fe4000001140f */
[----:B------:R-:W-:Y:S02]  /*06e0*/  ISETP.GE.AND P2, PT, R23, R2, PT ;  /* 0x000000021700720c */ /* 0x000fe40003f46270 */
[----:B------:R-:W-:Y:S02]  /*06f0*/  IADD3.X R23, PT, PT, R21, RZ, R0, P4, P5 ;  /* 0x000000ff15177210 */ /* 0x000fe400027ea400 */
[----:B-1----:R-:W-:Y:S01]  /*0700*/  LEA R18, P4, R14, UR12, 0x2 ;  /* 0x0000000c0e127c11 */ /* 0x002fe2000f8810ff */
[----:B------:R-:W1:Y:S01]  /*0710*/  @!P1 LDC.64 R4, c[0x0][0x380] ;  /* 0x0000e000ff049b82 */ /* 0x000e620000000a00 */
[----:B------:R-:W-:Y:S01]  /*0720*/  @!P1 IMAD.IADD R19, R15, 0x1, R16 ;  /* 0x000000010f139824 */ /* 0x000fe200078e0210 */
[----:B------:R-:W-:-:S03]  /*0730*/  VIADDMNMX R21, R16, 0x3, R13, !PT ;  /* 0x0000000310157846 */ /* 0x000fc6000780010d */
[----:B-1----:R-:W-:-:S04]  /*0740*/  @!P1 IMAD.WIDE R4, R19, 0x4, R4 ;  /* 0x0000000413049825 */ /* 0x002fc800078e0204 */
[----:B------:R-:W-:Y:S02]  /*0750*/  IMAD R19, R12, R3, R17 ;  /* 0x000000030c137224 */ /* 0x000fe400078e0211 */
[----:B------:R-:W2:Y:S02]  /*0760*/  @!P1 LDG.E R4, desc[UR10][R4.64] ;  /* 0x0000000a04049981 */ /* 0x000ea4000c1e1900 */
[----:B0-----:R-:W-:Y:S01]  /*0770*/  IMAD.WIDE R8, R19, 0x4, R8 ;  /* 0x0000000413087825 */ /* 0x001fe200078e0208 */
[----:B------:R-:W-:Y:S02]  /*0780*/  LEA.HI.X R19, R14, UR13, R23, 0x2, P4 ;  /* 0x0000000d0e137c11 */ /* 0x000fe4000a0f1417 */
[----:B------:R-:W-:Y:S02]  /*0790*/  ISETP.GE.AND P4, PT, R21, R2, PT ;  /* 0x000000021500720c */ /* 0x000fe40003f86270 */
[----:B------:R-:W2:Y:S04]  /*07a0*/  @!P1 LDG.E R14, desc[UR10][R8.64] ;  /* 0x0000000a080e9981 */ /* 0x000ea8000c1e1900 */
[----:B------:R-:W3:Y:S04]  /*07b0*/  @!P3 LDG.E R20, desc[UR10][R8.64+0x4] ;  /* 0x0000040a0814b981 */ /* 0x000ee8000c1e1900 */
[----:B------:R-:W3:Y:S04]  /*07c0*/  @!P3 LDG.E R16, desc[UR10][R18.64+0x4] ;  /* 0x0000040a1210b981 */ /* 0x000ee8000c1e1900 */
[----:B------:R-:W4:Y:S04]  /*07d0*/  @!P2 LDG.E R21, desc[UR10][R8.64+0x8] ;  /* 0x0000080a0815a981 */ /* 0x000f28000c1e1900 */
[----:B------:R-:W4:Y:S04]  /*07e0*/  @!P2 LDG.E R22, desc[UR10][R18.64+0x8] ;  /* 0x0000080a1216a981 */ /* 0x000f28000c1e1900 */
[----:B------:R-:W5:Y:S04]  /*07f0*/  @!P4 LDG.E R24, desc[UR10][R18.64+0xc] ;  /* 0x00000c0a1218c981 */ /* 0x000f68000c1e1900 */
[----:B------:R-:W5:Y:S01]  /*0800*/  @!P4 LDG.E R23, desc[UR10][R8.64+0xc] ;  /* 0x00000c0a0817c981 */ /* 0x000f62000c1e1900 */
[----:B------:R-:W-:-:S02]  /*0810*/  VIADD R17, R17, 0x4 ;  /* 0x0000000411117836 */ /* 0x000fc40000000000 */
[----:B--2---:R-:W-:-:S04]  /*0820*/  @!P1 FFMA R7, R4, R14, R7 ;  /* 0x0000000e04079223 */ /* 0x004fc80000000007 */
[----:B---3--:R-:W-:-:S04]  /*0830*/  @!P3 FFMA R7, R16, R20, R7 ;  /* 0x000000141007b223 */ /* 0x008fc80000000007 */
[----:B----4-:R-:W-:-:S04]  /*0840*/  @!P2 FFMA R7, R22, R21, R7 ;  /* 0x000000151607a223 */ /* 0x010fc80000000007 */
[----:B-----5:R-:W-:-:S07]  /*0850*/  @!P4 FFMA R7, R24, R23, R7 ;  /* 0x000000171807c223 */ /* 0x020fce0000000007 */
.L_x_54:
[----:B------:R-:W-:Y:S05]  /*0860*/  BRA.U !UP1, `(.L_x_53) ;  /* 0x0000000109b07547 */ /* 0x000fea000b800000 */
[----:B------:R-:W-:Y:S01]  /*0870*/  UISETP.NE.AND UP0, UPT, UR6, 0x1, UPT ;  /* 0x000000010600788c */ /* 0x000fe2000bf05270 */
[----:B------:R-:W-:-:S08]  /*0880*/  LOP3.LUT P3, RZ, R3, 0x1, RZ, 0xc0, !PT ;  /* 0x0000000103ff7812 */ /* 0x000fd0000786c0ff */
[----:B------:R-:W-:Y:S05]  /*0890*/  BRA.U !UP0, `(.L_x_55) ;  /* 0x0000000108647547 */ /* 0x000fea000b800000 */
[----:B------:R-:W-:Y:S01]  /*08a0*/  IADD3 R16, PT, PT, R6, R17, RZ ;  /* 0x0000001106107210 */ /* 0x000fe20007ffe0ff */
[----:B------:R-:W-:-:S03]  /*08b0*/  IMAD R25, R12, R3, R17 ;  /* 0x000000030c197224 */ /* 0x000fc600078e0211 */
[----:B------:R-:W-:Y:S02]  /*08c0*/  VIMNMX R5, PT, PT, R13, R16, !PT ;  /* 0x000000100d057248 */ /* 0x000fe40007fe0100 */
[----:B------:R-:W-:Y:S02]  /*08d0*/  VIADDMNMX R9, R16, 0x1, R13, !PT ;  /* 0x0000000110097846 */ /* 0x000fe4000780010d */
[-C--:B------:R-:W-:Y:S02]  /*08e0*/  ISETP.GE.AND P1, PT, R5, R2.reuse, PT ;  /* 0x000000020500720c */ /* 0x080fe40003f26270 */
[----:B------:R-:W-:Y:S02]  /*08f0*/  ISETP.GE.AND P2, PT, R9, R2, PT ;  /* 0x000000020900720c */ /* 0x000fe40003f46270 */
[----:B------:R-:W0:Y:S09]  /*0900*/  LDC.64 R8, c[0x0][0x390] ;  /* 0x0000e400ff087b82 */ /* 0x000e320000000a00 */
[----:B------:R-:W1:Y:S01]  /*0910*/  @!P1 LDC.64 R18, c[0x0][0x380] ;  /* 0x0000e000ff129b82 */ /* 0x000e620000000a00 */
[----:B------:R-:W-:Y:S01]  /*0920*/  @!P1 IMAD.IADD R21, R15, 0x1, R16 ;  /* 0x000000010f159824 */ /* 0x000fe200078e0210 */
[----:B------:R-:W-:-:S02]  /*0930*/  @!P2 SHF.R.S32.HI R20, RZ, 0x1f, R15 ;  /* 0x0000001fff14a819 */ /* 0x000fc4000001140f */
[----:B------:R-:W-:Y:S02]  /*0940*/  @!P2 SHF.R.S32.HI R23, RZ, 0x1f, R17 ;  /* 0x0000001fff17a819 */ /* 0x000fe40000011411 */
[----:B------:R-:W-:Y:S02]  /*0950*/  @!P2 IADD3 R14, P4, P5, R15, R17, R6 ;  /* 0x000000110f0ea210 */ /* 0x000fe40007d9e006 */
[----:B------:R-:W2:Y:S02]  /*0960*/  @!P2 LDC.64 R4, c[0x0][0x380] ;  /* 0x0000e000ff04ab82 */ /* 0x000ea40000000a00 */
[----:B------:R-:W-:Y:S01]  /*0970*/  @!P2 IADD3.X R23, PT, PT, R20, R23, R0, P4, P5 ;  /* 0x000000171417a210 */ /* 0x000fe200027ea400 */
[----:B0-----:R-:W-:-:S05]  /*0980*/  IMAD.WIDE R8, R25, 0x4, R8 ;  /* 0x0000000419087825 */ /* 0x001fca00078e0208 */
[----:B------:R-:W3:Y:S01]  /*0990*/  @!P2 LDG.E R16, desc[UR10][R8.64+0x4] ;  /* 0x0000040a0810a981 */ /* 0x000ee2000c1e1900 */
[----:B-1----:R-:W-:-:S06]  /*09a0*/  @!P1 IMAD.WIDE R18, R21, 0x4, R18 ;  /* 0x0000000415129825 */ /* 0x002fcc00078e0212 */
[----:B------:R-:W4:Y:S01]  /*09b0*/  @!P1 LDG.E R18, desc[UR10][R18.64] ;  /* 0x0000000a12129981 */ /* 0x000f22000c1e1900 */
[----:B--2---:R-:W-:-:S04]  /*09c0*/  @!P2 LEA R4, P4, R14, R4, 0x2 ;  /* 0x000000040e04a211 */ /* 0x004fc800078810ff */
[----:B------:R-:W-:Y:S02]  /*09d0*/  @!P2 LEA.HI.X R5, R14, R5, R23, 0x2, P4 ;  /* 0x000000050e05a211 */ /* 0x000fe400020f1417 */
[----:B------:R-:W4:Y:S04]  /*09e0*/  @!P1 LDG.E R14, desc[UR10][R8.64] ;  /* 0x0000000a080e9981 */ /* 0x000f28000c1e1900 */
[----:B------:R-:W3:Y:S01]  /*09f0*/  @!P2 LDG.E R4, desc[UR10][R4.64+0x4] ;  /* 0x0000040a0404a981 */ /* 0x000ee2000c1e1900 */
[----:B------:R-:W-:Y:S02]  /*0a00*/  VIADD R17, R17, 0x2 ;  /* 0x0000000211117836 */ /* 0x000fe40000000000 */
[----:B----4-:R-:W-:-:S04]  /*0a10*/  @!P1 FFMA R7, R18, R14, R7 ;  /* 0x0000000e12079223 */ /* 0x010fc80000000007 */
[----:B---3--:R-:W-:-:S07]  /*0a20*/  @!P2 FFMA R7, R4, R16, R7 ;  /* 0x000000100407a223 */ /* 0x008fce0000000007 */
.L_x_55:
[----:B------:R-:W-:Y:S05]  /*0a30*/  @!P3 BRA `(.L_x_53) ;  /* 0x00000000003cb947 */ /* 0x000fea0003800000 */
[----:B------:R-:W-:Y:S01]  /*0a40*/  IMAD.IADD R14, R6, 0x1, R17 ;  /* 0x00000001060e7824 */ /* 0x000fe200078e0211 */
[----:B------:R-:W-:Y:S04]  /*0a50*/  BSSY.RECONVERGENT B0, `(.L_x_53) ;  /* 0x000000d000007945 */ /* 0x000fe80003800200 */
[----:B------:R-:W-:-:S04]  /*0a60*/  VIMNMX R13, PT, PT, R13, R14, !PT ;  /* 0x0000000e0d0d7248 */ /* 0x000fc80007fe0100 */
[----:B------:R-:W-:-:S13]  /*0a70*/  ISETP.GE.AND P1, PT, R13, R2, PT ;  /* 0x000000020d00720c */ /* 0x000fda0003f26270 */
[----:B------:R-:W-:Y:S05]  /*0a80*/  @P1 BRA `(.L_x_56) ;  /* 0x0000000000241947 */ /* 0x000fea0003800000 */
[----:B------:R-:W0:Y:S01]  /*0a90*/  LDC.64 R8, c[0x0][0x380] ;  /* 0x0000e000ff087b82 */ /* 0x000e220000000a00 */
[----:B------:R-:W-:Y:S01]  /*0aa0*/  IADD3 R15, PT, PT, R15, R14, RZ ;  /* 0x0000000e0f0f7210 */ /* 0x000fe20007ffe0ff */
[----:B------:R-:W-:-:S06]  /*0ab0*/  IMAD R17, R12, R3, R17 ;  /* 0x000000030c117224 */ /* 0x000fcc00078e0211 */
[----:B------:R-:W1:Y:S01]  /*0ac0*/  LDC.64 R4, c[0x0][0x390] ;  /* 0x0000e400ff047b82 */ /* 0x000e620000000a00 */
[----:B0-----:R-:W-:-:S06]  /*0ad0*/  IMAD.WIDE R2, R15, 0x4, R8 ;  /* 0x000000040f027825 */ /* 0x001fcc00078e0208 */
[----:B------:R-:W2:Y:S01]  /*0ae0*/  LDG.E R2, desc[UR10][R2.64] ;  /* 0x0000000a02027981 */ /* 0x000ea2000c1e1900 */
[----:B-1----:R-:W-:-:S06]  /*0af0*/  IMAD.WIDE R4, R17, 0x4, R4 ;  /* 0x0000000411047825 */ /* 0x002fcc00078e0204 */
[----:B------:R-:W2:Y:S02]  /*0b00*/  LDG.E R4, desc[UR10][R4.64] ;  /* 0x0000000a04047981 */ /* 0x000ea4000c1e1900 */
[----:B--2---:R-:W-:-:S07]  /*0b10*/  FFMA R7, R2, R4, R7 ;  /* 0x0000000402077223 */ /* 0x004fce0000000007 */
.L_x_56:
[----:B------:R-:W-:Y:S05]  /*0b20*/  BSYNC.RECONVERGENT B0 ;  /* 0x0000000000007941 */ /* 0x000fea0003800200 */
.L_x_53:
[----:B------:R-:W-:Y:S05]  /*0b30*/  @P0 BRA `(.L_x_57) ;  /* 0xfffffff400940947 */ /* 0x000fea000383ffff */
.L_x_50:
[C---:B------:R-:W-:Y:S01]  /*0b40*/  FMUL R0, |R7|.reuse, 2.8853900432586669922 ;  /* 0x4038aa3b07007820 */ /* 0x040fe20000400200 */
[----:B------:R-:W0:Y:S01]  /*0b50*/  LDC R10, c[0x0][0x3a0] ;  /* 0x0000e800ff0a7b82 */ /* 0x000e220000000800 */
[----:B------:R-:W-:Y:S02]  /*0b60*/  IMAD.MOV.U32 R8, RZ, RZ, 0x3c80f082 ;  /* 0x3c80f082ff087424 */ /* 0x000fe400078e00ff */
[C---:B------:R-:W-:Y:S01]  /*0b70*/  FMUL R9, R7.reuse, R7 ;  /* 0x0000000707097220 */ /* 0x040fe20000400000 */
[----:B------:R-:W-:Y:S01]  /*0b80*/  IMAD.MOV.U32 R5, RZ, RZ, 0x3f800000 ;  /* 0x3f800000ff057424 */ /* 0x000fe200078e00ff */
[----:B------:R-:W-:Y:S01]  /*0b90*/  FSETP.GE.AND P1, PT, |R7|, 0.60000002384185791016, PT ;  /* 0x3f19999a0700780b */ /* 0x000fe20003f26200 */
[----:B------:R-:W1:Y:S01]  /*0ba0*/  MUFU.EX2 R0, R0 ;  /* 0x0000000000007308 */ /* 0x000e620000000800 */
[----:B------:R-:W-:Y:S01]  /*0bb0*/  FFMA R8, R9, R8, -0.052303962409496307373 ;  /* 0xbd563cae09087423 */ /* 0x000fe20000000008 */
[----:B------:R-:W-:Y:S01]  /*0bc0*/  FSETP.GE.AND P0, PT, |R7|, 9.010913848876953125, PT ;  /* 0x41102cb40700780b */ /* 0x000fe20003f06200 */
[----:B------:R-:W2:Y:S01]  /*0bd0*/  LDC.64 R2, c[0x0][0x388] ;  /* 0x0000e200ff027b82 */ /* 0x000ea20000000a00 */
[----:B-1----:R-:W-:Y:S01]  /*0be0*/  FADD R4, R0, 1 ;  /* 0x3f80000000047421 */ /* 0x002fe20000000000 */
[----:B------:R-:W-:Y:S01]  /*0bf0*/  FFMA R0, R9, R8, 0.1331529766321182251 ;  /* 0x3e08594109007423 */ /* 0x000fe20000000008 */
[----:B0-----:R-:W-:-:S03]  /*0c00*/  IMAD R11, R10, UR8, R11 ;  /* 0x000000080a0b7c24 */ /* 0x001fc6000f8e020b */
[----:B------:R-:W-:Y:S01]  /*0c10*/  FFMA R0, R9, R0, -0.33332768082618713379 ;  /* 0xbeaaa9ed09007423 */ /* 0x000fe20000000000 */
[----:B------:R-:W0:Y:S01]  /*0c20*/  MUFU.RCP R4, R4 ;  /* 0x0000000400047308 */ /* 0x000e220000001000 */
[----:B------:R-:W-:Y:S02]  /*0c30*/  IMAD R11, R11, R10, R6 ;  /* 0x0000000a0b0b7224 */ /* 0x000fe400078e0206 */
[----:B------:R-:W-:Y:S02]  /*0c40*/  FFMA R0, R9, R0, RZ ;  /* 0x0000000009007223 */ /* 0x000fe400000000ff */
[----:B--2---:R-:W-:-:S04]  /*0c50*/  IMAD.WIDE R2, R11, 0x4, R2 ;  /* 0x000000040b027825 */ /* 0x004fc800078e0202 */
[----:B0-----:R-:W-:-:S05]  /*0c60*/  FFMA R5, R4, -2, R5 ;  /* 0xc000000004057823 */ /* 0x001fca0000000005 */
[----:B------:R-:W-:-:S04]  /*0c70*/  FSEL R4, R5, 1, !P0 ;  /* 0x3f80000005047808 */ /* 0x000fc80004000000 */
[--C-:B------:R-:W-:Y:S01]  /*0c80*/  LOP3.LUT R5, R4, 0x80000000, R7.reuse, 0xb8, !PT ;  /* 0x8000000004057812 */ /* 0x100fe200078eb807 */
[----:B------:R-:W-:-:S05]  /*0c90*/  @!P1 FFMA R5, R0, R7, R7 ;  /* 0x0000000700059223 */ /* 0x000fca0000000007 */
[----:B------:R-:W-:Y:S01]  /*0ca0*/  STG.E desc[UR10][R2.64], R5 ;  /* 0x0000000502007986 */ /* 0x000fe2000c10190a */
[----:B------:R-:W-:Y:S05]  /*0cb0*/  EXIT ;  /* 0x000000000000794d */ /* 0x000fea0003800000 */
.L_x_58:
        /* <DEDUP_REMOVED lines=12> */
.L_x_65:


//--------------------- .nv.shared.reserved.0     --------------------------
	.section	.nv.shared.reserved.0,"aw",@nobits
	.weak		__nv_reservedSMEM_offset_0_alias
	.size		__nv_reservedSMEM_offset_0_alias, 0, 64
	.other		__nv_reservedSMEM_offset_0_alias,@"STO_CUDA_RESERVED_SHARED STV_DEFAULT"
__nv_reservedSMEM_offset_0_alias:
	.zero		0
	.zero		64


//--------------------- .nv.constant0._Z11outputLayerPfS_i --------------------------
	.section	.nv.constant0._Z11outputLayerPfS_i,"a",@progbits
	.sectionflags	@""
	.align	4
.nv.constant0._Z11outputLayerPfS_i:
	.zero		916


//--------------------- .nv.constant0._Z10denseLayerPfS_S_S_ii --------------------------
	.section	.nv.constant0._Z10denseLayerPfS_S_S_ii,"a",@progbits
	.sectionflags	@""
	.align	4
.nv.constant0._Z10denseLayerPfS_S_S_ii:
	.zero		936


//--------------------- .nv.constant0._Z7flattenPfS_ii --------------------------
	.section	.nv.constant0._Z7flattenPfS_ii,"a",@progbits
	.sectionflags	@""
	.align	4
.nv.constant0._Z7flattenPfS_ii:
	.zero		920


//--------------------- .nv.constant0._Z18cudaAveragePoolingPfS_iiiii --------------------------
	.section	.nv.constant0._Z18cudaAveragePoolingPfS_iiiii,"a",@progbits
	.sectionflags	@""
	.align	4
.nv.constant0._Z18cudaAveragePoolingPfS_iiiii:
	.zero		932


//--------------------- .nv.constant0._Z31cudaConvolution2DWithActivationPfS_S_iiii --------------------------
	.section	.nv.constant0._Z31cudaConvolution2DWithActivationPfS_S_iiii,"a",@progbits
	.sectionflags	@""
	.align	4
.nv.constant0._Z31cudaConvolution2DWithActivationPfS_S_iiii:
	.zero		936


//--------------------- SYMBOLS --------------------------

	.type		.nv.reservedSmem.offset0,@object
	.size		.nv.reservedSmem.offset0,0x4
